//
// Generated by NVIDIA NVVM Compiler
//
// Compiler Build ID: CL-36424714
// Cuda compilation tools, release 13.0, V13.0.88
// Based on NVVM 20.0.0
//

.version 9.0
.target sm_100
.address_size 64

	// .globl	_Z3addP9Integer4KS0_S0_

.visible .entry _Z3addP9Integer4KS0_S0_(
	.param .u64 .ptr .align 1 _Z3addP9Integer4KS0_S0__param_0,
	.param .u64 .ptr .align 1 _Z3addP9Integer4KS0_S0__param_1,
	.param .u64 .ptr .align 1 _Z3addP9Integer4KS0_S0__param_2
)
{
	.reg .pred 	%p<130>;
	.reg .b32 	%r<274>;
	.reg .b64 	%rd<16>;

	ld.param.u64 	%rd9, [_Z3addP9Integer4KS0_S0__param_0];
	ld.param.u64 	%rd10, [_Z3addP9Integer4KS0_S0__param_1];
	ld.param.u64 	%rd11, [_Z3addP9Integer4KS0_S0__param_2];
	cvta.to.global.u64 	%rd1, %rd9;
	cvta.to.global.u64 	%rd2, %rd11;
	cvta.to.global.u64 	%rd3, %rd10;
	ld.global.u32 	%r6, [%rd3];
	ld.global.u32 	%r7, [%rd2];
	// begin inline asm
	
	add.cc.u32 %r5, %r6, %r7; 
	
	// end inline asm
	st.global.u32 	[%rd1], %r5;
	add.s64 	%rd4, %rd2, 4;
	add.s64 	%rd5, %rd3, 4;
	mov.b32 	%r272, 0;
	mov.b64 	%rd15, 0;
$L__BB0_1:
	add.s64 	%rd12, %rd1, %rd15;
	add.s64 	%rd13, %rd5, %rd15;
	ld.global.u32 	%r10, [%rd13];
	add.s64 	%rd14, %rd4, %rd15;
	ld.global.u32 	%r11, [%rd14];
	// begin inline asm
	
	addc.cc.u32 %r9, %r10, %r11; 
	
	// end inline asm
	st.global.u32 	[%rd12+4], %r9;
	ld.global.u32 	%r13, [%rd13+4];
	ld.global.u32 	%r14, [%rd14+4];
	// begin inline asm
	
	addc.cc.u32 %r12, %r13, %r14; 
	
	// end inline asm
	st.global.u32 	[%rd12+8], %r12;
	add.s32 	%r272, %r272, 2;
	add.s64 	%rd15, %rd15, 8;
	setp.ne.s32 	%p1, %r272, 126;
	@%p1 bra 	$L__BB0_1;
	ld.global.u32 	%r16, [%rd3+508];
	ld.global.u32 	%r17, [%rd2+508];
	// begin inline asm
	
	addc.u32 %r15, %r16, %r17; 
	
	// end inline asm
	st.global.u32 	[%rd1+508], %r15;
	setp.ne.s32 	%p2, %r15, 0;
	mov.b32 	%r273, 128;
	@%p2 bra 	$L__BB0_130;
	ld.global.u32 	%r20, [%rd1+504];
	setp.ne.s32 	%p3, %r20, 0;
	mov.b32 	%r273, 127;
	@%p3 bra 	$L__BB0_130;
	ld.global.u32 	%r22, [%rd1+500];
	setp.ne.s32 	%p4, %r22, 0;
	mov.b32 	%r273, 126;
	@%p4 bra 	$L__BB0_130;
	ld.global.u32 	%r24, [%rd1+496];
	setp.ne.s32 	%p5, %r24, 0;
	mov.b32 	%r273, 125;
	@%p5 bra 	$L__BB0_130;
	ld.global.u32 	%r26, [%rd1+492];
	setp.ne.s32 	%p6, %r26, 0;
	mov.b32 	%r273, 124;
	@%p6 bra 	$L__BB0_130;
	ld.global.u32 	%r28, [%rd1+488];
	setp.ne.s32 	%p7, %r28, 0;
	mov.b32 	%r273, 123;
	@%p7 bra 	$L__BB0_130;
	ld.global.u32 	%r30, [%rd1+484];
	setp.ne.s32 	%p8, %r30, 0;
	mov.b32 	%r273, 122;
	@%p8 bra 	$L__BB0_130;
	ld.global.u32 	%r32, [%rd1+480];
	setp.ne.s32 	%p9, %r32, 0;
	mov.b32 	%r273, 121;
	@%p9 bra 	$L__BB0_130;
	ld.global.u32 	%r34, [%rd1+476];
	setp.ne.s32 	%p10, %r34, 0;
	mov.b32 	%r273, 120;
	@%p10 bra 	$L__BB0_130;
	ld.global.u32 	%r36, [%rd1+472];
	setp.ne.s32 	%p11, %r36, 0;
	mov.b32 	%r273, 119;
	@%p11 bra 	$L__BB0_130;
	ld.global.u32 	%r38, [%rd1+468];
	setp.ne.s32 	%p12, %r38, 0;
	mov.b32 	%r273, 118;
	@%p12 bra 	$L__BB0_130;
	ld.global.u32 	%r40, [%rd1+464];
	setp.ne.s32 	%p13, %r40, 0;
	mov.b32 	%r273, 117;
	@%p13 bra 	$L__BB0_130;
	ld.global.u32 	%r42, [%rd1+460];
	setp.ne.s32 	%p14, %r42, 0;
	mov.b32 	%r273, 116;
	@%p14 bra 	$L__BB0_130;
	ld.global.u32 	%r44, [%rd1+456];
	setp.ne.s32 	%p15, %r44, 0;
	mov.b32 	%r273, 115;
	@%p15 bra 	$L__BB0_130;
	ld.global.u32 	%r46, [%rd1+452];
	setp.ne.s32 	%p16, %r46, 0;
	mov.b32 	%r273, 114;
	@%p16 bra 	$L__BB0_130;
	ld.global.u32 	%r48, [%rd1+448];
	setp.ne.s32 	%p17, %r48, 0;
	mov.b32 	%r273, 113;
	@%p17 bra 	$L__BB0_130;
	ld.global.u32 	%r50, [%rd1+444];
	setp.ne.s32 	%p18, %r50, 0;
	mov.b32 	%r273, 112;
	@%p18 bra 	$L__BB0_130;
	ld.global.u32 	%r52, [%rd1+440];
	setp.ne.s32 	%p19, %r52, 0;
	mov.b32 	%r273, 111;
	@%p19 bra 	$L__BB0_130;
	ld.global.u32 	%r54, [%rd1+436];
	setp.ne.s32 	%p20, %r54, 0;
	mov.b32 	%r273, 110;
	@%p20 bra 	$L__BB0_130;
	ld.global.u32 	%r56, [%rd1+432];
	setp.ne.s32 	%p21, %r56, 0;
	mov.b32 	%r273, 109;
	@%p21 bra 	$L__BB0_130;
	ld.global.u32 	%r58, [%rd1+428];
	setp.ne.s32 	%p22, %r58, 0;
	mov.b32 	%r273, 108;
	@%p22 bra 	$L__BB0_130;
	ld.global.u32 	%r60, [%rd1+424];
	setp.ne.s32 	%p23, %r60, 0;
	mov.b32 	%r273, 107;
	@%p23 bra 	$L__BB0_130;
	ld.global.u32 	%r62, [%rd1+420];
	setp.ne.s32 	%p24, %r62, 0;
	mov.b32 	%r273, 106;
	@%p24 bra 	$L__BB0_130;
	ld.global.u32 	%r64, [%rd1+416];
	setp.ne.s32 	%p25, %r64, 0;
	mov.b32 	%r273, 105;
	@%p25 bra 	$L__BB0_130;
	ld.global.u32 	%r66, [%rd1+412];
	setp.ne.s32 	%p26, %r66, 0;
	mov.b32 	%r273, 104;
	@%p26 bra 	$L__BB0_130;
	ld.global.u32 	%r68, [%rd1+408];
	setp.ne.s32 	%p27, %r68, 0;
	mov.b32 	%r273, 103;
	@%p27 bra 	$L__BB0_130;
	ld.global.u32 	%r70, [%rd1+404];
	setp.ne.s32 	%p28, %r70, 0;
	mov.b32 	%r273, 102;
	@%p28 bra 	$L__BB0_130;
	ld.global.u32 	%r72, [%rd1+400];
	setp.ne.s32 	%p29, %r72, 0;
	mov.b32 	%r273, 101;
	@%p29 bra 	$L__BB0_130;
	ld.global.u32 	%r74, [%rd1+396];
	setp.ne.s32 	%p30, %r74, 0;
	mov.b32 	%r273, 100;
	@%p30 bra 	$L__BB0_130;
	ld.global.u32 	%r76, [%rd1+392];
	setp.ne.s32 	%p31, %r76, 0;
	mov.b32 	%r273, 99;
	@%p31 bra 	$L__BB0_130;
	ld.global.u32 	%r78, [%rd1+388];
	setp.ne.s32 	%p32, %r78, 0;
	mov.b32 	%r273, 98;
	@%p32 bra 	$L__BB0_130;
	ld.global.u32 	%r80, [%rd1+384];
	setp.ne.s32 	%p33, %r80, 0;
	mov.b32 	%r273, 97;
	@%p33 bra 	$L__BB0_130;
	ld.global.u32 	%r82, [%rd1+380];
	setp.ne.s32 	%p34, %r82, 0;
	mov.b32 	%r273, 96;
	@%p34 bra 	$L__BB0_130;
	ld.global.u32 	%r84, [%rd1+376];
	setp.ne.s32 	%p35, %r84, 0;
	mov.b32 	%r273, 95;
	@%p35 bra 	$L__BB0_130;
	ld.global.u32 	%r86, [%rd1+372];
	setp.ne.s32 	%p36, %r86, 0;
	mov.b32 	%r273, 94;
	@%p36 bra 	$L__BB0_130;
	ld.global.u32 	%r88, [%rd1+368];
	setp.ne.s32 	%p37, %r88, 0;
	mov.b32 	%r273, 93;
	@%p37 bra 	$L__BB0_130;
	ld.global.u32 	%r90, [%rd1+364];
	setp.ne.s32 	%p38, %r90, 0;
	mov.b32 	%r273, 92;
	@%p38 bra 	$L__BB0_130;
	ld.global.u32 	%r92, [%rd1+360];
	setp.ne.s32 	%p39, %r92, 0;
	mov.b32 	%r273, 91;
	@%p39 bra 	$L__BB0_130;
	ld.global.u32 	%r94, [%rd1+356];
	setp.ne.s32 	%p40, %r94, 0;
	mov.b32 	%r273, 90;
	@%p40 bra 	$L__BB0_130;
	ld.global.u32 	%r96, [%rd1+352];
	setp.ne.s32 	%p41, %r96, 0;
	mov.b32 	%r273, 89;
	@%p41 bra 	$L__BB0_130;
	ld.global.u32 	%r98, [%rd1+348];
	setp.ne.s32 	%p42, %r98, 0;
	mov.b32 	%r273, 88;
	@%p42 bra 	$L__BB0_130;
	ld.global.u32 	%r100, [%rd1+344];
	setp.ne.s32 	%p43, %r100, 0;
	mov.b32 	%r273, 87;
	@%p43 bra 	$L__BB0_130;
	ld.global.u32 	%r102, [%rd1+340];
	setp.ne.s32 	%p44, %r102, 0;
	mov.b32 	%r273, 86;
	@%p44 bra 	$L__BB0_130;
	ld.global.u32 	%r104, [%rd1+336];
	setp.ne.s32 	%p45, %r104, 0;
	mov.b32 	%r273, 85;
	@%p45 bra 	$L__BB0_130;
	ld.global.u32 	%r106, [%rd1+332];
	setp.ne.s32 	%p46, %r106, 0;
	mov.b32 	%r273, 84;
	@%p46 bra 	$L__BB0_130;
	ld.global.u32 	%r108, [%rd1+328];
	setp.ne.s32 	%p47, %r108, 0;
	mov.b32 	%r273, 83;
	@%p47 bra 	$L__BB0_130;
	ld.global.u32 	%r110, [%rd1+324];
	setp.ne.s32 	%p48, %r110, 0;
	mov.b32 	%r273, 82;
	@%p48 bra 	$L__BB0_130;
	ld.global.u32 	%r112, [%rd1+320];
	setp.ne.s32 	%p49, %r112, 0;
	mov.b32 	%r273, 81;
	@%p49 bra 	$L__BB0_130;
	ld.global.u32 	%r114, [%rd1+316];
	setp.ne.s32 	%p50, %r114, 0;
	mov.b32 	%r273, 80;
	@%p50 bra 	$L__BB0_130;
	ld.global.u32 	%r116, [%rd1+312];
	setp.ne.s32 	%p51, %r116, 0;
	mov.b32 	%r273, 79;
	@%p51 bra 	$L__BB0_130;
	ld.global.u32 	%r118, [%rd1+308];
	setp.ne.s32 	%p52, %r118, 0;
	mov.b32 	%r273, 78;
	@%p52 bra 	$L__BB0_130;
	ld.global.u32 	%r120, [%rd1+304];
	setp.ne.s32 	%p53, %r120, 0;
	mov.b32 	%r273, 77;
	@%p53 bra 	$L__BB0_130;
	ld.global.u32 	%r122, [%rd1+300];
	setp.ne.s32 	%p54, %r122, 0;
	mov.b32 	%r273, 76;
	@%p54 bra 	$L__BB0_130;
	ld.global.u32 	%r124, [%rd1+296];
	setp.ne.s32 	%p55, %r124, 0;
	mov.b32 	%r273, 75;
	@%p55 bra 	$L__BB0_130;
	ld.global.u32 	%r126, [%rd1+292];
	setp.ne.s32 	%p56, %r126, 0;
	mov.b32 	%r273, 74;
	@%p56 bra 	$L__BB0_130;
	ld.global.u32 	%r128, [%rd1+288];
	setp.ne.s32 	%p57, %r128, 0;
	mov.b32 	%r273, 73;
	@%p57 bra 	$L__BB0_130;
	ld.global.u32 	%r130, [%rd1+284];
	setp.ne.s32 	%p58, %r130, 0;
	mov.b32 	%r273, 72;
	@%p58 bra 	$L__BB0_130;
	ld.global.u32 	%r132, [%rd1+280];
	setp.ne.s32 	%p59, %r132, 0;
	mov.b32 	%r273, 71;
	@%p59 bra 	$L__BB0_130;
	ld.global.u32 	%r134, [%rd1+276];
	setp.ne.s32 	%p60, %r134, 0;
	mov.b32 	%r273, 70;
	@%p60 bra 	$L__BB0_130;
	ld.global.u32 	%r136, [%rd1+272];
	setp.ne.s32 	%p61, %r136, 0;
	mov.b32 	%r273, 69;
	@%p61 bra 	$L__BB0_130;
	ld.global.u32 	%r138, [%rd1+268];
	setp.ne.s32 	%p62, %r138, 0;
	mov.b32 	%r273, 68;
	@%p62 bra 	$L__BB0_130;
	ld.global.u32 	%r140, [%rd1+264];
	setp.ne.s32 	%p63, %r140, 0;
	mov.b32 	%r273, 67;
	@%p63 bra 	$L__BB0_130;
	ld.global.u32 	%r142, [%rd1+260];
	setp.ne.s32 	%p64, %r142, 0;
	mov.b32 	%r273, 66;
	@%p64 bra 	$L__BB0_130;
	ld.global.u32 	%r144, [%rd1+256];
	setp.ne.s32 	%p65, %r144, 0;
	mov.b32 	%r273, 65;
	@%p65 bra 	$L__BB0_130;
	ld.global.u32 	%r146, [%rd1+252];
	setp.ne.s32 	%p66, %r146, 0;
	mov.b32 	%r273, 64;
	@%p66 bra 	$L__BB0_130;
	ld.global.u32 	%r148, [%rd1+248];
	setp.ne.s32 	%p67, %r148, 0;
	mov.b32 	%r273, 63;
	@%p67 bra 	$L__BB0_130;
	ld.global.u32 	%r150, [%rd1+244];
	setp.ne.s32 	%p68, %r150, 0;
	mov.b32 	%r273, 62;
	@%p68 bra 	$L__BB0_130;
	ld.global.u32 	%r152, [%rd1+240];
	setp.ne.s32 	%p69, %r152, 0;
	mov.b32 	%r273, 61;
	@%p69 bra 	$L__BB0_130;
	ld.global.u32 	%r154, [%rd1+236];
	setp.ne.s32 	%p70, %r154, 0;
	mov.b32 	%r273, 60;
	@%p70 bra 	$L__BB0_130;
	ld.global.u32 	%r156, [%rd1+232];
	setp.ne.s32 	%p71, %r156, 0;
	mov.b32 	%r273, 59;
	@%p71 bra 	$L__BB0_130;
	ld.global.u32 	%r158, [%rd1+228];
	setp.ne.s32 	%p72, %r158, 0;
	mov.b32 	%r273, 58;
	@%p72 bra 	$L__BB0_130;
	ld.global.u32 	%r160, [%rd1+224];
	setp.ne.s32 	%p73, %r160, 0;
	mov.b32 	%r273, 57;
	@%p73 bra 	$L__BB0_130;
	ld.global.u32 	%r162, [%rd1+220];
	setp.ne.s32 	%p74, %r162, 0;
	mov.b32 	%r273, 56;
	@%p74 bra 	$L__BB0_130;
	ld.global.u32 	%r164, [%rd1+216];
	setp.ne.s32 	%p75, %r164, 0;
	mov.b32 	%r273, 55;
	@%p75 bra 	$L__BB0_130;
	ld.global.u32 	%r166, [%rd1+212];
	setp.ne.s32 	%p76, %r166, 0;
	mov.b32 	%r273, 54;
	@%p76 bra 	$L__BB0_130;
	ld.global.u32 	%r168, [%rd1+208];
	setp.ne.s32 	%p77, %r168, 0;
	mov.b32 	%r273, 53;
	@%p77 bra 	$L__BB0_130;
	ld.global.u32 	%r170, [%rd1+204];
	setp.ne.s32 	%p78, %r170, 0;
	mov.b32 	%r273, 52;
	@%p78 bra 	$L__BB0_130;
	ld.global.u32 	%r172, [%rd1+200];
	setp.ne.s32 	%p79, %r172, 0;
	mov.b32 	%r273, 51;
	@%p79 bra 	$L__BB0_130;
	ld.global.u32 	%r174, [%rd1+196];
	setp.ne.s32 	%p80, %r174, 0;
	mov.b32 	%r273, 50;
	@%p80 bra 	$L__BB0_130;
	ld.global.u32 	%r176, [%rd1+192];
	setp.ne.s32 	%p81, %r176, 0;
	mov.b32 	%r273, 49;
	@%p81 bra 	$L__BB0_130;
	ld.global.u32 	%r178, [%rd1+188];
	setp.ne.s32 	%p82, %r178, 0;
	mov.b32 	%r273, 48;
	@%p82 bra 	$L__BB0_130;
	ld.global.u32 	%r180, [%rd1+184];
	setp.ne.s32 	%p83, %r180, 0;
	mov.b32 	%r273, 47;
	@%p83 bra 	$L__BB0_130;
	ld.global.u32 	%r182, [%rd1+180];
	setp.ne.s32 	%p84, %r182, 0;
	mov.b32 	%r273, 46;
	@%p84 bra 	$L__BB0_130;
	ld.global.u32 	%r184, [%rd1+176];
	setp.ne.s32 	%p85, %r184, 0;
	mov.b32 	%r273, 45;
	@%p85 bra 	$L__BB0_130;
	ld.global.u32 	%r186, [%rd1+172];
	setp.ne.s32 	%p86, %r186, 0;
	mov.b32 	%r273, 44;
	@%p86 bra 	$L__BB0_130;
	ld.global.u32 	%r188, [%rd1+168];
	setp.ne.s32 	%p87, %r188, 0;
	mov.b32 	%r273, 43;
	@%p87 bra 	$L__BB0_130;
	ld.global.u32 	%r190, [%rd1+164];
	setp.ne.s32 	%p88, %r190, 0;
	mov.b32 	%r273, 42;
	@%p88 bra 	$L__BB0_130;
	ld.global.u32 	%r192, [%rd1+160];
	setp.ne.s32 	%p89, %r192, 0;
	mov.b32 	%r273, 41;
	@%p89 bra 	$L__BB0_130;
	ld.global.u32 	%r194, [%rd1+156];
	setp.ne.s32 	%p90, %r194, 0;
	mov.b32 	%r273, 40;
	@%p90 bra 	$L__BB0_130;
	ld.global.u32 	%r196, [%rd1+152];
	setp.ne.s32 	%p91, %r196, 0;
	mov.b32 	%r273, 39;
	@%p91 bra 	$L__BB0_130;
	ld.global.u32 	%r198, [%rd1+148];
	setp.ne.s32 	%p92, %r198, 0;
	mov.b32 	%r273, 38;
	@%p92 bra 	$L__BB0_130;
	ld.global.u32 	%r200, [%rd1+144];
	setp.ne.s32 	%p93, %r200, 0;
	mov.b32 	%r273, 37;
	@%p93 bra 	$L__BB0_130;
	ld.global.u32 	%r202, [%rd1+140];
	setp.ne.s32 	%p94, %r202, 0;
	mov.b32 	%r273, 36;
	@%p94 bra 	$L__BB0_130;
	ld.global.u32 	%r204, [%rd1+136];
	setp.ne.s32 	%p95, %r204, 0;
	mov.b32 	%r273, 35;
	@%p95 bra 	$L__BB0_130;
	ld.global.u32 	%r206, [%rd1+132];
	setp.ne.s32 	%p96, %r206, 0;
	mov.b32 	%r273, 34;
	@%p96 bra 	$L__BB0_130;
	ld.global.u32 	%r208, [%rd1+128];
	setp.ne.s32 	%p97, %r208, 0;
	mov.b32 	%r273, 33;
	@%p97 bra 	$L__BB0_130;
	ld.global.u32 	%r210, [%rd1+124];
	setp.ne.s32 	%p98, %r210, 0;
	mov.b32 	%r273, 32;
	@%p98 bra 	$L__BB0_130;
	ld.global.u32 	%r212, [%rd1+120];
	setp.ne.s32 	%p99, %r212, 0;
	mov.b32 	%r273, 31;
	@%p99 bra 	$L__BB0_130;
	ld.global.u32 	%r214, [%rd1+116];
	setp.ne.s32 	%p100, %r214, 0;
	mov.b32 	%r273, 30;
	@%p100 bra 	$L__BB0_130;
	ld.global.u32 	%r216, [%rd1+112];
	setp.ne.s32 	%p101, %r216, 0;
	mov.b32 	%r273, 29;
	@%p101 bra 	$L__BB0_130;
	ld.global.u32 	%r218, [%rd1+108];
	setp.ne.s32 	%p102, %r218, 0;
	mov.b32 	%r273, 28;
	@%p102 bra 	$L__BB0_130;
	ld.global.u32 	%r220, [%rd1+104];
	setp.ne.s32 	%p103, %r220, 0;
	mov.b32 	%r273, 27;
	@%p103 bra 	$L__BB0_130;
	ld.global.u32 	%r222, [%rd1+100];
	setp.ne.s32 	%p104, %r222, 0;
	mov.b32 	%r273, 26;
	@%p104 bra 	$L__BB0_130;
	ld.global.u32 	%r224, [%rd1+96];
	setp.ne.s32 	%p105, %r224, 0;
	mov.b32 	%r273, 25;
	@%p105 bra 	$L__BB0_130;
	ld.global.u32 	%r226, [%rd1+92];
	setp.ne.s32 	%p106, %r226, 0;
	mov.b32 	%r273, 24;
	@%p106 bra 	$L__BB0_130;
	ld.global.u32 	%r228, [%rd1+88];
	setp.ne.s32 	%p107, %r228, 0;
	mov.b32 	%r273, 23;
	@%p107 bra 	$L__BB0_130;
	ld.global.u32 	%r230, [%rd1+84];
	setp.ne.s32 	%p108, %r230, 0;
	mov.b32 	%r273, 22;
	@%p108 bra 	$L__BB0_130;
	ld.global.u32 	%r232, [%rd1+80];
	setp.ne.s32 	%p109, %r232, 0;
	mov.b32 	%r273, 21;
	@%p109 bra 	$L__BB0_130;
	ld.global.u32 	%r234, [%rd1+76];
	setp.ne.s32 	%p110, %r234, 0;
	mov.b32 	%r273, 20;
	@%p110 bra 	$L__BB0_130;
	ld.global.u32 	%r236, [%rd1+72];
	setp.ne.s32 	%p111, %r236, 0;
	mov.b32 	%r273, 19;
	@%p111 bra 	$L__BB0_130;
	ld.global.u32 	%r238, [%rd1+68];
	setp.ne.s32 	%p112, %r238, 0;
	mov.b32 	%r273, 18;
	@%p112 bra 	$L__BB0_130;
	ld.global.u32 	%r240, [%rd1+64];
	setp.ne.s32 	%p113, %r240, 0;
	mov.b32 	%r273, 17;
	@%p113 bra 	$L__BB0_130;
	ld.global.u32 	%r242, [%rd1+60];
	setp.ne.s32 	%p114, %r242, 0;
	mov.b32 	%r273, 16;
	@%p114 bra 	$L__BB0_130;
	ld.global.u32 	%r244, [%rd1+56];
	setp.ne.s32 	%p115, %r244, 0;
	mov.b32 	%r273, 15;
	@%p115 bra 	$L__BB0_130;
	ld.global.u32 	%r246, [%rd1+52];
	setp.ne.s32 	%p116, %r246, 0;
	mov.b32 	%r273, 14;
	@%p116 bra 	$L__BB0_130;
	ld.global.u32 	%r248, [%rd1+48];
	setp.ne.s32 	%p117, %r248, 0;
	mov.b32 	%r273, 13;
	@%p117 bra 	$L__BB0_130;
	ld.global.u32 	%r250, [%rd1+44];
	setp.ne.s32 	%p118, %r250, 0;
	mov.b32 	%r273, 12;
	@%p118 bra 	$L__BB0_130;
	ld.global.u32 	%r252, [%rd1+40];
	setp.ne.s32 	%p119, %r252, 0;
	mov.b32 	%r273, 11;
	@%p119 bra 	$L__BB0_130;
	ld.global.u32 	%r254, [%rd1+36];
	setp.ne.s32 	%p120, %r254, 0;
	mov.b32 	%r273, 10;
	@%p120 bra 	$L__BB0_130;
	ld.global.u32 	%r256, [%rd1+32];
	setp.ne.s32 	%p121, %r256, 0;
	mov.b32 	%r273, 9;
	@%p121 bra 	$L__BB0_130;
	ld.global.u32 	%r258, [%rd1+28];
	setp.ne.s32 	%p122, %r258, 0;
	mov.b32 	%r273, 8;
	@%p122 bra 	$L__BB0_130;
	ld.global.u32 	%r260, [%rd1+24];
	setp.ne.s32 	%p123, %r260, 0;
	mov.b32 	%r273, 7;
	@%p123 bra 	$L__BB0_130;
	ld.global.u32 	%r262, [%rd1+20];
	setp.ne.s32 	%p124, %r262, 0;
	mov.b32 	%r273, 6;
	@%p124 bra 	$L__BB0_130;
	ld.global.u32 	%r264, [%rd1+16];
	setp.ne.s32 	%p125, %r264, 0;
	mov.b32 	%r273, 5;
	@%p125 bra 	$L__BB0_130;
	ld.global.u32 	%r266, [%rd1+12];
	setp.ne.s32 	%p126, %r266, 0;
	mov.b32 	%r273, 4;
	@%p126 bra 	$L__BB0_130;
	ld.global.u32 	%r268, [%rd1+8];
	setp.ne.s32 	%p127, %r268, 0;
	mov.b32 	%r273, 3;
	@%p127 bra 	$L__BB0_130;
	ld.global.u32 	%r270, [%rd1+4];
	setp.ne.s32 	%p128, %r270, 0;
	mov.b32 	%r273, 2;
	@%p128 bra 	$L__BB0_130;
	ld.global.u32 	%r271, [%rd1];
	setp.ne.s32 	%p129, %r271, 0;
	selp.u32 	%r273, 1, 0, %p129;
$L__BB0_130:
	st.global.u32 	[%rd1+512], %r273;
	ret;

}
	// .globl	_Z8subtractP9Integer4KS0_S0_
.visible .entry _Z8subtractP9Integer4KS0_S0_(
	.param .u64 .ptr .align 1 _Z8subtractP9Integer4KS0_S0__param_0,
	.param .u64 .ptr .align 1 _Z8subtractP9Integer4KS0_S0__param_1,
	.param .u64 .ptr .align 1 _Z8subtractP9Integer4KS0_S0__param_2
)
{
	.reg .pred 	%p<130>;
	.reg .b32 	%r<274>;
	.reg .b64 	%rd<16>;

	ld.param.u64 	%rd9, [_Z8subtractP9Integer4KS0_S0__param_0];
	ld.param.u64 	%rd10, [_Z8subtractP9Integer4KS0_S0__param_1];
	ld.param.u64 	%rd11, [_Z8subtractP9Integer4KS0_S0__param_2];
	cvta.to.global.u64 	%rd1, %rd9;
	cvta.to.global.u64 	%rd2, %rd11;
	cvta.to.global.u64 	%rd3, %rd10;
	ld.global.u32 	%r6, [%rd3];
	ld.global.u32 	%r7, [%rd2];
	// begin inline asm
	
	sub.cc.u32 %r5, %r6, %r7; 
	
	// end inline asm
	st.global.u32 	[%rd1], %r5;
	add.s64 	%rd4, %rd2, 4;
	add.s64 	%rd5, %rd3, 4;
	mov.b32 	%r272, 0;
	mov.b64 	%rd15, 0;
$L__BB1_1:
	add.s64 	%rd12, %rd1, %rd15;
	add.s64 	%rd13, %rd5, %rd15;
	ld.global.u32 	%r10, [%rd13];
	add.s64 	%rd14, %rd4, %rd15;
	ld.global.u32 	%r11, [%rd14];
	// begin inline asm
	
	subc.cc.u32 %r9, %r10, %r11; 
	
	// end inline asm
	st.global.u32 	[%rd12+4], %r9;
	ld.global.u32 	%r13, [%rd13+4];
	ld.global.u32 	%r14, [%rd14+4];
	// begin inline asm
	
	subc.cc.u32 %r12, %r13, %r14; 
	
	// end inline asm
	st.global.u32 	[%rd12+8], %r12;
	add.s32 	%r272, %r272, 2;
	add.s64 	%rd15, %rd15, 8;
	setp.ne.s32 	%p1, %r272, 126;
	@%p1 bra 	$L__BB1_1;
	ld.global.u32 	%r16, [%rd3+508];
	ld.global.u32 	%r17, [%rd2+508];
	// begin inline asm
	
	subc.u32 %r15, %r16, %r17; 
	
	// end inline asm
	st.global.u32 	[%rd1+508], %r15;
	setp.ne.s32 	%p2, %r15, 0;
	mov.b32 	%r273, 128;
	@%p2 bra 	$L__BB1_130;
	ld.global.u32 	%r20, [%rd1+504];
	setp.ne.s32 	%p3, %r20, 0;
	mov.b32 	%r273, 127;
	@%p3 bra 	$L__BB1_130;
	ld.global.u32 	%r22, [%rd1+500];
	setp.ne.s32 	%p4, %r22, 0;
	mov.b32 	%r273, 126;
	@%p4 bra 	$L__BB1_130;
	ld.global.u32 	%r24, [%rd1+496];
	setp.ne.s32 	%p5, %r24, 0;
	mov.b32 	%r273, 125;
	@%p5 bra 	$L__BB1_130;
	ld.global.u32 	%r26, [%rd1+492];
	setp.ne.s32 	%p6, %r26, 0;
	mov.b32 	%r273, 124;
	@%p6 bra 	$L__BB1_130;
	ld.global.u32 	%r28, [%rd1+488];
	setp.ne.s32 	%p7, %r28, 0;
	mov.b32 	%r273, 123;
	@%p7 bra 	$L__BB1_130;
	ld.global.u32 	%r30, [%rd1+484];
	setp.ne.s32 	%p8, %r30, 0;
	mov.b32 	%r273, 122;
	@%p8 bra 	$L__BB1_130;
	ld.global.u32 	%r32, [%rd1+480];
	setp.ne.s32 	%p9, %r32, 0;
	mov.b32 	%r273, 121;
	@%p9 bra 	$L__BB1_130;
	ld.global.u32 	%r34, [%rd1+476];
	setp.ne.s32 	%p10, %r34, 0;
	mov.b32 	%r273, 120;
	@%p10 bra 	$L__BB1_130;
	ld.global.u32 	%r36, [%rd1+472];
	setp.ne.s32 	%p11, %r36, 0;
	mov.b32 	%r273, 119;
	@%p11 bra 	$L__BB1_130;
	ld.global.u32 	%r38, [%rd1+468];
	setp.ne.s32 	%p12, %r38, 0;
	mov.b32 	%r273, 118;
	@%p12 bra 	$L__BB1_130;
	ld.global.u32 	%r40, [%rd1+464];
	setp.ne.s32 	%p13, %r40, 0;
	mov.b32 	%r273, 117;
	@%p13 bra 	$L__BB1_130;
	ld.global.u32 	%r42, [%rd1+460];
	setp.ne.s32 	%p14, %r42, 0;
	mov.b32 	%r273, 116;
	@%p14 bra 	$L__BB1_130;
	ld.global.u32 	%r44, [%rd1+456];
	setp.ne.s32 	%p15, %r44, 0;
	mov.b32 	%r273, 115;
	@%p15 bra 	$L__BB1_130;
	ld.global.u32 	%r46, [%rd1+452];
	setp.ne.s32 	%p16, %r46, 0;
	mov.b32 	%r273, 114;
	@%p16 bra 	$L__BB1_130;
	ld.global.u32 	%r48, [%rd1+448];
	setp.ne.s32 	%p17, %r48, 0;
	mov.b32 	%r273, 113;
	@%p17 bra 	$L__BB1_130;
	ld.global.u32 	%r50, [%rd1+444];
	setp.ne.s32 	%p18, %r50, 0;
	mov.b32 	%r273, 112;
	@%p18 bra 	$L__BB1_130;
	ld.global.u32 	%r52, [%rd1+440];
	setp.ne.s32 	%p19, %r52, 0;
	mov.b32 	%r273, 111;
	@%p19 bra 	$L__BB1_130;
	ld.global.u32 	%r54, [%rd1+436];
	setp.ne.s32 	%p20, %r54, 0;
	mov.b32 	%r273, 110;
	@%p20 bra 	$L__BB1_130;
	ld.global.u32 	%r56, [%rd1+432];
	setp.ne.s32 	%p21, %r56, 0;
	mov.b32 	%r273, 109;
	@%p21 bra 	$L__BB1_130;
	ld.global.u32 	%r58, [%rd1+428];
	setp.ne.s32 	%p22, %r58, 0;
	mov.b32 	%r273, 108;
	@%p22 bra 	$L__BB1_130;
	ld.global.u32 	%r60, [%rd1+424];
	setp.ne.s32 	%p23, %r60, 0;
	mov.b32 	%r273, 107;
	@%p23 bra 	$L__BB1_130;
	ld.global.u32 	%r62, [%rd1+420];
	setp.ne.s32 	%p24, %r62, 0;
	mov.b32 	%r273, 106;
	@%p24 bra 	$L__BB1_130;
	ld.global.u32 	%r64, [%rd1+416];
	setp.ne.s32 	%p25, %r64, 0;
	mov.b32 	%r273, 105;
	@%p25 bra 	$L__BB1_130;
	ld.global.u32 	%r66, [%rd1+412];
	setp.ne.s32 	%p26, %r66, 0;
	mov.b32 	%r273, 104;
	@%p26 bra 	$L__BB1_130;
	ld.global.u32 	%r68, [%rd1+408];
	setp.ne.s32 	%p27, %r68, 0;
	mov.b32 	%r273, 103;
	@%p27 bra 	$L__BB1_130;
	ld.global.u32 	%r70, [%rd1+404];
	setp.ne.s32 	%p28, %r70, 0;
	mov.b32 	%r273, 102;
	@%p28 bra 	$L__BB1_130;
	ld.global.u32 	%r72, [%rd1+400];
	setp.ne.s32 	%p29, %r72, 0;
	mov.b32 	%r273, 101;
	@%p29 bra 	$L__BB1_130;
	ld.global.u32 	%r74, [%rd1+396];
	setp.ne.s32 	%p30, %r74, 0;
	mov.b32 	%r273, 100;
	@%p30 bra 	$L__BB1_130;
	ld.global.u32 	%r76, [%rd1+392];
	setp.ne.s32 	%p31, %r76, 0;
	mov.b32 	%r273, 99;
	@%p31 bra 	$L__BB1_130;
	ld.global.u32 	%r78, [%rd1+388];
	setp.ne.s32 	%p32, %r78, 0;
	mov.b32 	%r273, 98;
	@%p32 bra 	$L__BB1_130;
	ld.global.u32 	%r80, [%rd1+384];
	setp.ne.s32 	%p33, %r80, 0;
	mov.b32 	%r273, 97;
	@%p33 bra 	$L__BB1_130;
	ld.global.u32 	%r82, [%rd1+380];
	setp.ne.s32 	%p34, %r82, 0;
	mov.b32 	%r273, 96;
	@%p34 bra 	$L__BB1_130;
	ld.global.u32 	%r84, [%rd1+376];
	setp.ne.s32 	%p35, %r84, 0;
	mov.b32 	%r273, 95;
	@%p35 bra 	$L__BB1_130;
	ld.global.u32 	%r86, [%rd1+372];
	setp.ne.s32 	%p36, %r86, 0;
	mov.b32 	%r273, 94;
	@%p36 bra 	$L__BB1_130;
	ld.global.u32 	%r88, [%rd1+368];
	setp.ne.s32 	%p37, %r88, 0;
	mov.b32 	%r273, 93;
	@%p37 bra 	$L__BB1_130;
	ld.global.u32 	%r90, [%rd1+364];
	setp.ne.s32 	%p38, %r90, 0;
	mov.b32 	%r273, 92;
	@%p38 bra 	$L__BB1_130;
	ld.global.u32 	%r92, [%rd1+360];
	setp.ne.s32 	%p39, %r92, 0;
	mov.b32 	%r273, 91;
	@%p39 bra 	$L__BB1_130;
	ld.global.u32 	%r94, [%rd1+356];
	setp.ne.s32 	%p40, %r94, 0;
	mov.b32 	%r273, 90;
	@%p40 bra 	$L__BB1_130;
	ld.global.u32 	%r96, [%rd1+352];
	setp.ne.s32 	%p41, %r96, 0;
	mov.b32 	%r273, 89;
	@%p41 bra 	$L__BB1_130;
	ld.global.u32 	%r98, [%rd1+348];
	setp.ne.s32 	%p42, %r98, 0;
	mov.b32 	%r273, 88;
	@%p42 bra 	$L__BB1_130;
	ld.global.u32 	%r100, [%rd1+344];
	setp.ne.s32 	%p43, %r100, 0;
	mov.b32 	%r273, 87;
	@%p43 bra 	$L__BB1_130;
	ld.global.u32 	%r102, [%rd1+340];
	setp.ne.s32 	%p44, %r102, 0;
	mov.b32 	%r273, 86;
	@%p44 bra 	$L__BB1_130;
	ld.global.u32 	%r104, [%rd1+336];
	setp.ne.s32 	%p45, %r104, 0;
	mov.b32 	%r273, 85;
	@%p45 bra 	$L__BB1_130;
	ld.global.u32 	%r106, [%rd1+332];
	setp.ne.s32 	%p46, %r106, 0;
	mov.b32 	%r273, 84;
	@%p46 bra 	$L__BB1_130;
	ld.global.u32 	%r108, [%rd1+328];
	setp.ne.s32 	%p47, %r108, 0;
	mov.b32 	%r273, 83;
	@%p47 bra 	$L__BB1_130;
	ld.global.u32 	%r110, [%rd1+324];
	setp.ne.s32 	%p48, %r110, 0;
	mov.b32 	%r273, 82;
	@%p48 bra 	$L__BB1_130;
	ld.global.u32 	%r112, [%rd1+320];
	setp.ne.s32 	%p49, %r112, 0;
	mov.b32 	%r273, 81;
	@%p49 bra 	$L__BB1_130;
	ld.global.u32 	%r114, [%rd1+316];
	setp.ne.s32 	%p50, %r114, 0;
	mov.b32 	%r273, 80;
	@%p50 bra 	$L__BB1_130;
	ld.global.u32 	%r116, [%rd1+312];
	setp.ne.s32 	%p51, %r116, 0;
	mov.b32 	%r273, 79;
	@%p51 bra 	$L__BB1_130;
	ld.global.u32 	%r118, [%rd1+308];
	setp.ne.s32 	%p52, %r118, 0;
	mov.b32 	%r273, 78;
	@%p52 bra 	$L__BB1_130;
	ld.global.u32 	%r120, [%rd1+304];
	setp.ne.s32 	%p53, %r120, 0;
	mov.b32 	%r273, 77;
	@%p53 bra 	$L__BB1_130;
	ld.global.u32 	%r122, [%rd1+300];
	setp.ne.s32 	%p54, %r122, 0;
	mov.b32 	%r273, 76;
	@%p54 bra 	$L__BB1_130;
	ld.global.u32 	%r124, [%rd1+296];
	setp.ne.s32 	%p55, %r124, 0;
	mov.b32 	%r273, 75;
	@%p55 bra 	$L__BB1_130;
	ld.global.u32 	%r126, [%rd1+292];
	setp.ne.s32 	%p56, %r126, 0;
	mov.b32 	%r273, 74;
	@%p56 bra 	$L__BB1_130;
	ld.global.u32 	%r128, [%rd1+288];
	setp.ne.s32 	%p57, %r128, 0;
	mov.b32 	%r273, 73;
	@%p57 bra 	$L__BB1_130;
	ld.global.u32 	%r130, [%rd1+284];
	setp.ne.s32 	%p58, %r130, 0;
	mov.b32 	%r273, 72;
	@%p58 bra 	$L__BB1_130;
	ld.global.u32 	%r132, [%rd1+280];
	setp.ne.s32 	%p59, %r132, 0;
	mov.b32 	%r273, 71;
	@%p59 bra 	$L__BB1_130;
	ld.global.u32 	%r134, [%rd1+276];
	setp.ne.s32 	%p60, %r134, 0;
	mov.b32 	%r273, 70;
	@%p60 bra 	$L__BB1_130;
	ld.global.u32 	%r136, [%rd1+272];
	setp.ne.s32 	%p61, %r136, 0;
	mov.b32 	%r273, 69;
	@%p61 bra 	$L__BB1_130;
	ld.global.u32 	%r138, [%rd1+268];
	setp.ne.s32 	%p62, %r138, 0;
	mov.b32 	%r273, 68;
	@%p62 bra 	$L__BB1_130;
	ld.global.u32 	%r140, [%rd1+264];
	setp.ne.s32 	%p63, %r140, 0;
	mov.b32 	%r273, 67;
	@%p63 bra 	$L__BB1_130;
	ld.global.u32 	%r142, [%rd1+260];
	setp.ne.s32 	%p64, %r142, 0;
	mov.b32 	%r273, 66;
	@%p64 bra 	$L__BB1_130;
	ld.global.u32 	%r144, [%rd1+256];
	setp.ne.s32 	%p65, %r144, 0;
	mov.b32 	%r273, 65;
	@%p65 bra 	$L__BB1_130;
	ld.global.u32 	%r146, [%rd1+252];
	setp.ne.s32 	%p66, %r146, 0;
	mov.b32 	%r273, 64;
	@%p66 bra 	$L__BB1_130;
	ld.global.u32 	%r148, [%rd1+248];
	setp.ne.s32 	%p67, %r148, 0;
	mov.b32 	%r273, 63;
	@%p67 bra 	$L__BB1_130;
	ld.global.u32 	%r150, [%rd1+244];
	setp.ne.s32 	%p68, %r150, 0;
	mov.b32 	%r273, 62;
	@%p68 bra 	$L__BB1_130;
	ld.global.u32 	%r152, [%rd1+240];
	setp.ne.s32 	%p69, %r152, 0;
	mov.b32 	%r273, 61;
	@%p69 bra 	$L__BB1_130;
	ld.global.u32 	%r154, [%rd1+236];
	setp.ne.s32 	%p70, %r154, 0;
	mov.b32 	%r273, 60;
	@%p70 bra 	$L__BB1_130;
	ld.global.u32 	%r156, [%rd1+232];
	setp.ne.s32 	%p71, %r156, 0;
	mov.b32 	%r273, 59;
	@%p71 bra 	$L__BB1_130;
	ld.global.u32 	%r158, [%rd1+228];
	setp.ne.s32 	%p72, %r158, 0;
	mov.b32 	%r273, 58;
	@%p72 bra 	$L__BB1_130;
	ld.global.u32 	%r160, [%rd1+224];
	setp.ne.s32 	%p73, %r160, 0;
	mov.b32 	%r273, 57;
	@%p73 bra 	$L__BB1_130;
	ld.global.u32 	%r162, [%rd1+220];
	setp.ne.s32 	%p74, %r162, 0;
	mov.b32 	%r273, 56;
	@%p74 bra 	$L__BB1_130;
	ld.global.u32 	%r164, [%rd1+216];
	setp.ne.s32 	%p75, %r164, 0;
	mov.b32 	%r273, 55;
	@%p75 bra 	$L__BB1_130;
	ld.global.u32 	%r166, [%rd1+212];
	setp.ne.s32 	%p76, %r166, 0;
	mov.b32 	%r273, 54;
	@%p76 bra 	$L__BB1_130;
	ld.global.u32 	%r168, [%rd1+208];
	setp.ne.s32 	%p77, %r168, 0;
	mov.b32 	%r273, 53;
	@%p77 bra 	$L__BB1_130;
	ld.global.u32 	%r170, [%rd1+204];
	setp.ne.s32 	%p78, %r170, 0;
	mov.b32 	%r273, 52;
	@%p78 bra 	$L__BB1_130;
	ld.global.u32 	%r172, [%rd1+200];
	setp.ne.s32 	%p79, %r172, 0;
	mov.b32 	%r273, 51;
	@%p79 bra 	$L__BB1_130;
	ld.global.u32 	%r174, [%rd1+196];
	setp.ne.s32 	%p80, %r174, 0;
	mov.b32 	%r273, 50;
	@%p80 bra 	$L__BB1_130;
	ld.global.u32 	%r176, [%rd1+192];
	setp.ne.s32 	%p81, %r176, 0;
	mov.b32 	%r273, 49;
	@%p81 bra 	$L__BB1_130;
	ld.global.u32 	%r178, [%rd1+188];
	setp.ne.s32 	%p82, %r178, 0;
	mov.b32 	%r273, 48;
	@%p82 bra 	$L__BB1_130;
	ld.global.u32 	%r180, [%rd1+184];
	setp.ne.s32 	%p83, %r180, 0;
	mov.b32 	%r273, 47;
	@%p83 bra 	$L__BB1_130;
	ld.global.u32 	%r182, [%rd1+180];
	setp.ne.s32 	%p84, %r182, 0;
	mov.b32 	%r273, 46;
	@%p84 bra 	$L__BB1_130;
	ld.global.u32 	%r184, [%rd1+176];
	setp.ne.s32 	%p85, %r184, 0;
	mov.b32 	%r273, 45;
	@%p85 bra 	$L__BB1_130;
	ld.global.u32 	%r186, [%rd1+172];
	setp.ne.s32 	%p86, %r186, 0;
	mov.b32 	%r273, 44;
	@%p86 bra 	$L__BB1_130;
	ld.global.u32 	%r188, [%rd1+168];
	setp.ne.s32 	%p87, %r188, 0;
	mov.b32 	%r273, 43;
	@%p87 bra 	$L__BB1_130;
	ld.global.u32 	%r190, [%rd1+164];
	setp.ne.s32 	%p88, %r190, 0;
	mov.b32 	%r273, 42;
	@%p88 bra 	$L__BB1_130;
	ld.global.u32 	%r192, [%rd1+160];
	setp.ne.s32 	%p89, %r192, 0;
	mov.b32 	%r273, 41;
	@%p89 bra 	$L__BB1_130;
	ld.global.u32 	%r194, [%rd1+156];
	setp.ne.s32 	%p90, %r194, 0;
	mov.b32 	%r273, 40;
	@%p90 bra 	$L__BB1_130;
	ld.global.u32 	%r196, [%rd1+152];
	setp.ne.s32 	%p91, %r196, 0;
	mov.b32 	%r273, 39;
	@%p91 bra 	$L__BB1_130;
	ld.global.u32 	%r198, [%rd1+148];
	setp.ne.s32 	%p92, %r198, 0;
	mov.b32 	%r273, 38;
	@%p92 bra 	$L__BB1_130;
	ld.global.u32 	%r200, [%rd1+144];
	setp.ne.s32 	%p93, %r200, 0;
	mov.b32 	%r273, 37;
	@%p93 bra 	$L__BB1_130;
	ld.global.u32 	%r202, [%rd1+140];
	setp.ne.s32 	%p94, %r202, 0;
	mov.b32 	%r273, 36;
	@%p94 bra 	$L__BB1_130;
	ld.global.u32 	%r204, [%rd1+136];
	setp.ne.s32 	%p95, %r204, 0;
	mov.b32 	%r273, 35;
	@%p95 bra 	$L__BB1_130;
	ld.global.u32 	%r206, [%rd1+132];
	setp.ne.s32 	%p96, %r206, 0;
	mov.b32 	%r273, 34;
	@%p96 bra 	$L__BB1_130;
	ld.global.u32 	%r208, [%rd1+128];
	setp.ne.s32 	%p97, %r208, 0;
	mov.b32 	%r273, 33;
	@%p97 bra 	$L__BB1_130;
	ld.global.u32 	%r210, [%rd1+124];
	setp.ne.s32 	%p98, %r210, 0;
	mov.b32 	%r273, 32;
	@%p98 bra 	$L__BB1_130;
	ld.global.u32 	%r212, [%rd1+120];
	setp.ne.s32 	%p99, %r212, 0;
	mov.b32 	%r273, 31;
	@%p99 bra 	$L__BB1_130;
	ld.global.u32 	%r214, [%rd1+116];
	setp.ne.s32 	%p100, %r214, 0;
	mov.b32 	%r273, 30;
	@%p100 bra 	$L__BB1_130;
	ld.global.u32 	%r216, [%rd1+112];
	setp.ne.s32 	%p101, %r216, 0;
	mov.b32 	%r273, 29;
	@%p101 bra 	$L__BB1_130;
	ld.global.u32 	%r218, [%rd1+108];
	setp.ne.s32 	%p102, %r218, 0;
	mov.b32 	%r273, 28;
	@%p102 bra 	$L__BB1_130;
	ld.global.u32 	%r220, [%rd1+104];
	setp.ne.s32 	%p103, %r220, 0;
	mov.b32 	%r273, 27;
	@%p103 bra 	$L__BB1_130;
	ld.global.u32 	%r222, [%rd1+100];
	setp.ne.s32 	%p104, %r222, 0;
	mov.b32 	%r273, 26;
	@%p104 bra 	$L__BB1_130;
	ld.global.u32 	%r224, [%rd1+96];
	setp.ne.s32 	%p105, %r224, 0;
	mov.b32 	%r273, 25;
	@%p105 bra 	$L__BB1_130;
	ld.global.u32 	%r226, [%rd1+92];
	setp.ne.s32 	%p106, %r226, 0;
	mov.b32 	%r273, 24;
	@%p106 bra 	$L__BB1_130;
	ld.global.u32 	%r228, [%rd1+88];
	setp.ne.s32 	%p107, %r228, 0;
	mov.b32 	%r273, 23;
	@%p107 bra 	$L__BB1_130;
	ld.global.u32 	%r230, [%rd1+84];
	setp.ne.s32 	%p108, %r230, 0;
	mov.b32 	%r273, 22;
	@%p108 bra 	$L__BB1_130;
	ld.global.u32 	%r232, [%rd1+80];
	setp.ne.s32 	%p109, %r232, 0;
	mov.b32 	%r273, 21;
	@%p109 bra 	$L__BB1_130;
	ld.global.u32 	%r234, [%rd1+76];
	setp.ne.s32 	%p110, %r234, 0;
	mov.b32 	%r273, 20;
	@%p110 bra 	$L__BB1_130;
	ld.global.u32 	%r236, [%rd1+72];
	setp.ne.s32 	%p111, %r236, 0;
	mov.b32 	%r273, 19;
	@%p111 bra 	$L__BB1_130;
	ld.global.u32 	%r238, [%rd1+68];
	setp.ne.s32 	%p112, %r238, 0;
	mov.b32 	%r273, 18;
	@%p112 bra 	$L__BB1_130;
	ld.global.u32 	%r240, [%rd1+64];
	setp.ne.s32 	%p113, %r240, 0;
	mov.b32 	%r273, 17;
	@%p113 bra 	$L__BB1_130;
	ld.global.u32 	%r242, [%rd1+60];
	setp.ne.s32 	%p114, %r242, 0;
	mov.b32 	%r273, 16;
	@%p114 bra 	$L__BB1_130;
	ld.global.u32 	%r244, [%rd1+56];
	setp.ne.s32 	%p115, %r244, 0;
	mov.b32 	%r273, 15;
	@%p115 bra 	$L__BB1_130;
	ld.global.u32 	%r246, [%rd1+52];
	setp.ne.s32 	%p116, %r246, 0;
	mov.b32 	%r273, 14;
	@%p116 bra 	$L__BB1_130;
	ld.global.u32 	%r248, [%rd1+48];
	setp.ne.s32 	%p117, %r248, 0;
	mov.b32 	%r273, 13;
	@%p117 bra 	$L__BB1_130;
	ld.global.u32 	%r250, [%rd1+44];
	setp.ne.s32 	%p118, %r250, 0;
	mov.b32 	%r273, 12;
	@%p118 bra 	$L__BB1_130;
	ld.global.u32 	%r252, [%rd1+40];
	setp.ne.s32 	%p119, %r252, 0;
	mov.b32 	%r273, 11;
	@%p119 bra 	$L__BB1_130;
	ld.global.u32 	%r254, [%rd1+36];
	setp.ne.s32 	%p120, %r254, 0;
	mov.b32 	%r273, 10;
	@%p120 bra 	$L__BB1_130;
	ld.global.u32 	%r256, [%rd1+32];
	setp.ne.s32 	%p121, %r256, 0;
	mov.b32 	%r273, 9;
	@%p121 bra 	$L__BB1_130;
	ld.global.u32 	%r258, [%rd1+28];
	setp.ne.s32 	%p122, %r258, 0;
	mov.b32 	%r273, 8;
	@%p122 bra 	$L__BB1_130;
	ld.global.u32 	%r260, [%rd1+24];
	setp.ne.s32 	%p123, %r260, 0;
	mov.b32 	%r273, 7;
	@%p123 bra 	$L__BB1_130;
	ld.global.u32 	%r262, [%rd1+20];
	setp.ne.s32 	%p124, %r262, 0;
	mov.b32 	%r273, 6;
	@%p124 bra 	$L__BB1_130;
	ld.global.u32 	%r264, [%rd1+16];
	setp.ne.s32 	%p125, %r264, 0;
	mov.b32 	%r273, 5;
	@%p125 bra 	$L__BB1_130;
	ld.global.u32 	%r266, [%rd1+12];
	setp.ne.s32 	%p126, %r266, 0;
	mov.b32 	%r273, 4;
	@%p126 bra 	$L__BB1_130;
	ld.global.u32 	%r268, [%rd1+8];
	setp.ne.s32 	%p127, %r268, 0;
	mov.b32 	%r273, 3;
	@%p127 bra 	$L__BB1_130;
	ld.global.u32 	%r270, [%rd1+4];
	setp.ne.s32 	%p128, %r270, 0;
	mov.b32 	%r273, 2;
	@%p128 bra 	$L__BB1_130;
	ld.global.u32 	%r271, [%rd1];
	setp.ne.s32 	%p129, %r271, 0;
	selp.u32 	%r273, 1, 0, %p129;
$L__BB1_130:
	st.global.u32 	[%rd1+512], %r273;
	ret;

}


// ===== COMPILED SASS (sm_100) =====

	.target	sm_100

	.elftype	@"ET_EXEC"


//--------------------- .note.nv.tkinfo           --------------------------
	.section	.note.nv.tkinfo,"",@"SHT_NOTE"
	.sectionflags	@"SHF_NOTE_NV_TKINFO"
	.tkinfo
        /*0018*/ 	.word	0x00000002
        /*0030*/ 	.string	""
        /*0030*/ 	.string	"ptxas"
        /*0030*/ 	.string	"Cuda compilation tools, release 13.0, V13.0.88"
        /*0030*/ 	.string	"Build cuda_13.0.r13.0/compiler.36424714_0"
        /*0030*/ 	.string	"-arch sm_100 -m 64 "



//--------------------- .note.nv.cuinfo           --------------------------
	.section	.note.nv.cuinfo,"",@"SHT_NOTE"
	.sectionflags	@"SHF_NOTE_NV_CUINFO"
        /*0018*/ 	.short	0x0002
        /*001a*/ 	.short	0x0064
        /*001c*/ 	.short	0x0082
	.zero		2


//--------------------- .nv.info                  --------------------------
	.section	.nv.info,"",@"SHT_CUDA_INFO"
	.align	4


	//----- nvinfo : EIATTR_REGCOUNT
	.align		4
        /*0000*/ 	.byte	0x04, 0x2f
        /*0002*/ 	.short	(.L_1 - .L_0)
	.align		4
.L_0:
        /*0004*/ 	.word	index@(_Z3addP9Integer4KS0_S0_)
        /*0008*/ 	.word	0x00000018


	//----- nvinfo : EIATTR_FRAME_SIZE
	.align		4
.L_1:
        /*000c*/ 	.byte	0x04, 0x11
        /*000e*/ 	.short	(.L_3 - .L_2)
	.align		4
.L_2:
        /*0010*/ 	.word	index@(_Z3addP9Integer4KS0_S0_)
        /*0014*/ 	.word	0x00000000


	//----- nvinfo : EIATTR_REGCOUNT
	.align		4
.L_3:
        /*0018*/ 	.byte	0x04, 0x2f
        /*001a*/ 	.short	(.L_5 - .L_4)
	.align		4
.L_4:
        /*001c*/ 	.word	index@(_Z8subtractP9Integer4KS0_S0_)
        /*0020*/ 	.word	0x0000001a


	//----- nvinfo : EIATTR_FRAME_SIZE
	.align		4
.L_5:
        /*0024*/ 	.byte	0x04, 0x11
        /*0026*/ 	.short	(.L_7 - .L_6)
	.align		4
.L_6:
        /*0028*/ 	.word	index@(_Z8subtractP9Integer4KS0_S0_)
        /*002c*/ 	.word	0x00000000


	//----- nvinfo : EIATTR_MIN_STACK_SIZE
	.align		4
.L_7:
        /*0030*/ 	.byte	0x04, 0x12
        /*0032*/ 	.short	(.L_9 - .L_8)
	.align		4
.L_8:
        /*0034*/ 	.word	index@(_Z8subtractP9Integer4KS0_S0_)
        /*0038*/ 	.word	0x00000000


	//----- nvinfo : EIATTR_MIN_STACK_SIZE
	.align		4
.L_9:
        /*003c*/ 	.byte	0x04, 0x12
        /*003e*/ 	.short	(.L_11 - .L_10)
	.align		4
.L_10:
        /*0040*/ 	.word	index@(_Z3addP9Integer4KS0_S0_)
        /*0044*/ 	.word	0x00000000
.L_11:


//--------------------- .nv.compat                --------------------------
	.section	.nv.compat,"",@"SHT_CUDA_COMPAT_INFO"
	.align	4
        /*0000*/ 	.byte	0x02, 0x09, 0x00, 0x00, 0x02, 0x02, 0x01, 0x00, 0x02, 0x05, 0x05, 0x00, 0x03, 0x07, 0x01, 0x01
        /*0010*/ 	.byte	0x02, 0x03, 0x00, 0x00, 0x02, 0x06, 0x01, 0x00, 0x04, 0x0b, 0x08, 0x00, 0x09, 0x00, 0x00, 0x00
        /*0020*/ 	.byte	0x00, 0x00, 0x00, 0x00


//--------------------- .nv.info._Z8subtractP9Integer4KS0_S0_ --------------------------
	.section	.nv.info._Z8subtractP9Integer4KS0_S0_,"",@"SHT_CUDA_INFO"
	.sectionflags	@""
	.align	4


	//----- nvinfo : EIATTR_CUDA_API_VERSION
	.align		4
        /*0000*/ 	.byte	0x04, 0x37
        /*0002*/ 	.short	(.L_13 - .L_12)
.L_12:
        /*0004*/ 	.word	0x00000082


	//----- nvinfo : EIATTR_KPARAM_INFO
	.align		4
.L_13:
        /*0008*/ 	.byte	0x04, 0x17
        /*000a*/ 	.short	(.L_15 - .L_14)
.L_14:
        /*000c*/ 	.word	0x00000000
        /*0010*/ 	.short	0x0002
        /*0012*/ 	.short	0x0010
        /*0014*/ 	.byte	0x00, 0xf5, 0x21, 0x00


	//----- nvinfo : EIATTR_KPARAM_INFO
	.align		4
.L_15:
        /*0018*/ 	.byte	0x04, 0x17
        /*001a*/ 	.short	(.L_17 - .L_16)
.L_16:
        /*001c*/ 	.word	0x00000000
        /*0020*/ 	.short	0x0001
        /*0022*/ 	.short	0x0008
        /*0024*/ 	.byte	0x00, 0xf5, 0x21, 0x00


	//----- nvinfo : EIATTR_KPARAM_INFO
	.align		4
.L_17:
        /*0028*/ 	.byte	0x04, 0x17
        /*002a*/ 	.short	(.L_19 - .L_18)
.L_18:
        /*002c*/ 	.word	0x00000000
        /*0030*/ 	.short	0x0000
        /*0032*/ 	.short	0x0000
        /*0034*/ 	.byte	0x00, 0xf5, 0x21, 0x00


	//----- nvinfo : EIATTR_SPARSE_MMA_MASK
	.align		4
.L_19:
        /*0038*/ 	.byte	0x03, 0x50
        /*003a*/ 	.short	0x0000


	//----- nvinfo : EIATTR_MAXREG_COUNT
	.align		4
        /*003c*/ 	.byte	0x03, 0x1b
        /*003e*/ 	.short	0x00ff


	//----- nvinfo : EIATTR_MERCURY_ISA_VERSION
	.align		4
        /*0040*/ 	.byte	0x03, 0x5f
        /*0042*/ 	.short	0x0101


	//----- nvinfo : EIATTR_VRC_CTA_INIT_COUNT
	.align		4
        /*0044*/ 	.byte	0x02, 0x4a
	.zero		1
	.zero		1


	//----- nvinfo : EIATTR_EXIT_INSTR_OFFSETS
	.align		4
        /*0048*/ 	.byte	0x04, 0x1c
        /*004a*/ 	.short	(.L_21 - .L_20)


	//   ....[0]....
.L_20:
        /*004c*/ 	.word	0x000029d0


	//----- nvinfo : EIATTR_CBANK_PARAM_SIZE
	.align		4
.L_21:
        /*0050*/ 	.byte	0x03, 0x19
        /*0052*/ 	.short	0x0018


	//----- nvinfo : EIATTR_PARAM_CBANK
	.align		4
        /*0054*/ 	.byte	0x04, 0x0a
        /*0056*/ 	.short	(.L_23 - .L_22)
	.align		4
.L_22:
        /*0058*/ 	.word	index@(.nv.constant0._Z8subtractP9Integer4KS0_S0_)
        /*005c*/ 	.short	0x0380
        /*005e*/ 	.short	0x0018


	//----- nvinfo : EIATTR_SW_WAR
	.align		4
.L_23:
        /*0060*/ 	.byte	0x04, 0x36
        /*0062*/ 	.short	(.L_25 - .L_24)
.L_24:
        /*0064*/ 	.word	0x00000008
.L_25:


//--------------------- .nv.info._Z3addP9Integer4KS0_S0_ --------------------------
	.section	.nv.info._Z3addP9Integer4KS0_S0_,"",@"SHT_CUDA_INFO"
	.sectionflags	@""
	.align	4


	//----- nvinfo : EIATTR_CUDA_API_VERSION
	.align		4
        /*0000*/ 	.byte	0x04, 0x37
        /*0002*/ 	.short	(.L_27 - .L_26)
.L_26:
        /*0004*/ 	.word	0x00000082


	//----- nvinfo : EIATTR_KPARAM_INFO
	.align		4
.L_27:
        /*0008*/ 	.byte	0x04, 0x17
        /*000a*/ 	.short	(.L_29 - .L_28)
.L_28:
        /*000c*/ 	.word	0x00000000
        /*0010*/ 	.short	0x0002
        /*0012*/ 	.short	0x0010
        /*0014*/ 	.byte	0x00, 0xf5, 0x21, 0x00


	//----- nvinfo : EIATTR_KPARAM_INFO
	.align		4
.L_29:
        /*0018*/ 	.byte	0x04, 0x17
        /*001a*/ 	.short	(.L_31 - .L_30)
.L_30:
        /*001c*/ 	.word	0x00000000
        /*0020*/ 	.short	0x0001
        /*0022*/ 	.short	0x0008
        /*0024*/ 	.byte	0x00, 0xf5, 0x21, 0x00


	//----- nvinfo : EIATTR_KPARAM_INFO
	.align		4
.L_31:
        /*0028*/ 	.byte	0x04, 0x17
        /*002a*/ 	.short	(.L_33 - .L_32)
.L_32:
        /*002c*/ 	.word	0x00000000
        /*0030*/ 	.short	0x0000
        /*0032*/ 	.short	0x0000
        /*0034*/ 	.byte	0x00, 0xf5, 0x21, 0x00


	//----- nvinfo : EIATTR_SPARSE_MMA_MASK
	.align		4
.L_33:
        /*0038*/ 	.byte	0x03, 0x50
        /*003a*/ 	.short	0x0000


	//----- nvinfo : EIATTR_MAXREG_COUNT
	.align		4
        /*003c*/ 	.byte	0x03, 0x1b
        /*003e*/ 	.short	0x00ff


	//----- nvinfo : EIATTR_MERCURY_ISA_VERSION
	.align		4
        /*0040*/ 	.byte	0x03, 0x5f
        /*0042*/ 	.short	0x0101


	//----- nvinfo : EIATTR_VRC_CTA_INIT_COUNT
	.align		4
        /*0044*/ 	.byte	0x02, 0x4a
	.zero		1
	.zero		1


	//----- nvinfo : EIATTR_EXIT_INSTR_OFFSETS
	.align		4
        /*0048*/ 	.byte	0x04, 0x1c
        /*004a*/ 	.short	(.L_35 - .L_34)


	//   ....[0]....
.L_34:
        /*004c*/ 	.word	0x00002b50


	//----- nvinfo : EIATTR_CBANK_PARAM_SIZE
	.align		4
.L_35:
        /*0050*/ 	.byte	0x03, 0x19
        /*0052*/ 	.short	0x0018


	//----- nvinfo : EIATTR_PARAM_CBANK
	.align		4
        /*0054*/ 	.byte	0x04, 0x0a
        /*0056*/ 	.short	(.L_37 - .L_36)
	.align		4
.L_36:
        /*0058*/ 	.word	index@(.nv.constant0._Z3addP9Integer4KS0_S0_)
        /*005c*/ 	.short	0x0380
        /*005e*/ 	.short	0x0018


	//----- nvinfo : EIATTR_SW_WAR
	.align		4
.L_37:
        /*0060*/ 	.byte	0x04, 0x36
        /*0062*/ 	.short	(.L_39 - .L_38)
.L_38:
        /*0064*/ 	.word	0x00000008
.L_39:


//--------------------- .nv.callgraph             --------------------------
	.section	.nv.callgraph,"",@"SHT_CUDA_CALLGRAPH"
	.align	4
	.sectionentsize	8
	.align		4
        /*0000*/ 	.word	0x00000000
	.align		4
        /*0004*/ 	.word	0xffffffff
	.align		4
        /*0008*/ 	.word	0x00000000
	.align		4
        /*000c*/ 	.word	0xfffffffe
	.align		4
        /*0010*/ 	.word	0x00000000
	.align		4
        /*0014*/ 	.word	0xfffffffd
	.align		4
        /*0018*/ 	.word	0x00000000
	.align		4
        /*001c*/ 	.word	0xfffffffc


//--------------------- .text._Z8subtractP9Integer4KS0_S0_ --------------------------
	.section	.text._Z8subtractP9Integer4KS0_S0_,"ax",@progbits
	.align	128
        .global         _Z8subtractP9Integer4KS0_S0_
        .type           _Z8subtractP9Integer4KS0_S0_,@function
        .size           _Z8subtractP9Integer4KS0_S0_,(.L_x_6 - _Z8subtractP9Integer4KS0_S0_)
        .other          _Z8subtractP9Integer4KS0_S0_,@"STO_CUDA_ENTRY STV_DEFAULT"
_Z8subtractP9Integer4KS0_S0_:
.text._Z8subtractP9Integer4KS0_S0_:
[----:B------:R-:W-:Y:S08]  /*0000*/  LDC R1, c[0x0][0x37c] ;  /* 0x0000df00ff017b82 */ /* 0x000ff00000000800 */
[----:B------:R-:W0:Y:S01]  /*0010*/  LDC.64 R2, c[0x0][0x388] ;  /* 0x0000e200ff027b82 */ /* 0x000e220000000a00 */
[----:B------:R-:W0:Y:S01]  /*0020*/  LDCU.64 UR6, c[0x0][0x358] ;  /* 0x00006b00ff0677ac */ /* 0x000e220008000a00 */
[----:B------:R-:W1:Y:S06]  /*0030*/  LDCU.64 UR14, c[0x0][0x390] ;  /* 0x00007200ff0e77ac */ /* 0x000e6c0008000a00 */
[----:B------:R-:W2:Y:S01]  /*0040*/  LDC.64 R4, c[0x0][0x390] ;  /* 0x0000e400ff047b82 */ /* 0x000ea20000000a00 */
[----:B------:R-:W3:Y:S01]  /*0050*/  LDCU.128 UR16, c[0x0][0x380] ;  /* 0x00007000ff1077ac */ /* 0x000ee20008000c00 */
[----:B0-----:R-:W4:Y:S04]  /*0060*/  LDG.E R0, desc[UR6][R2.64] ;  /* 0x0000000602007981 */ /* 0x001f28000c1e1900 */
[----:B--2---:R-:W4:Y:S02]  /*0070*/  LDG.E R13, desc[UR6][R4.64] ;  /* 0x00000006040d7981 */ /* 0x004f24000c1e1900 */
[----:B------:R-:W0:Y:S08]  /*0080*/  LDC.64 R6, c[0x0][0x380] ;  /* 0x0000e000ff067b82 */ /* 0x000e300000000a00 */
[----:B------:R-:W2:Y:S08]  /*0090*/  LDC.64 R8, c[0x0][0x388] ;  /* 0x0000e200ff087b82 */ /* 0x000eb00000000a00 */
[----:B------:R-:W5:Y:S01]  /*00a0*/  LDC.64 R10, c[0x0][0x390] ;  /* 0x0000e400ff0a7b82 */ /* 0x000f620000000a00 */
[----:B----4-:R-:W-:-:S05]  /*00b0*/  IADD3 R13, P0, PT, R0, -R13, RZ ;  /* 0x8000000d000d7210 */ /* 0x010fca0007f1e0ff */
[----:B0-----:R0:W-:Y:S04]  /*00c0*/  STG.E desc[UR6][R6.64], R13 ;  /* 0x0000000d06007986 */ /* 0x0011e8000c101906 */
[----:B--2---:R-:W2:Y:S04]  /*00d0*/  LDG.E R0, desc[UR6][R8.64+0x4] ;  /* 0x0000040608007981 */ /* 0x004ea8000c1e1900 */
[----:B-----5:R-:W2:Y:S02]  /*00e0*/  LDG.E R15, desc[UR6][R10.64+0x4] ;  /* 0x000004060a0f7981 */ /* 0x020ea4000c1e1900 */
[----:B--2---:R-:W-:-:S05]  /*00f0*/  IADD3.X R15, P0, PT, R0, ~R15, RZ, P0, !PT ;  /* 0x8000000f000f7210 */ /* 0x004fca000071e4ff */
[----:B------:R2:W-:Y:S04]  /*0100*/  STG.E desc[UR6][R6.64+0x4], R15 ;  /* 0x0000040f06007986 */ /* 0x0005e8000c101906 */
[----:B------:R-:W4:Y:S04]  /*0110*/  LDG.E R0, desc[UR6][R8.64+0x8] ;  /* 0x0000080608007981 */ /* 0x000f28000c1e1900 */
[----:B------:R-:W4:Y:S01]  /*0120*/  LDG.E R17, desc[UR6][R10.64+0x8] ;  /* 0x000008060a117981 */ /* 0x000f22000c1e1900 */
[----:B0-----:R-:W0:Y:S01]  /*0130*/  LDC.64 R12, c[0x0][0x380] ;  /* 0x0000e000ff0c7b82 */ /* 0x001e220000000a00 */
[----:B----4-:R-:W-:-:S05]  /*0140*/  IADD3.X R17, P0, PT, R0, ~R17, RZ, P0, !PT ;  /* 0x8000001100117210 */ /* 0x010fca000071e4ff */
[----:B------:R4:W-:Y:S04]  /*0150*/  STG.E desc[UR6][R6.64+0x8], R17 ;  /* 0x0000081106007986 */ /* 0x0009e8000c101906 */
[----:B------:R-:W5:Y:S04]  /*0160*/  LDG.E R0, desc[UR6][R8.64+0xc] ;  /* 0x00000c0608007981 */ /* 0x000f68000c1e1900 */
[----:B------:R-:W5:Y:S02]  /*0170*/  LDG.E R19, desc[UR6][R10.64+0xc] ;  /* 0x00000c060a137981 */ /* 0x000f64000c1e1900 */
[----:B-----5:R-:W-:-:S05]  /*0180*/  IADD3.X R19, P0, PT, R0, ~R19, RZ, P0, !PT ;  /* 0x8000001300137210 */ /* 0x020fca000071e4ff */
[----:B0-----:R0:W-:Y:S04]  /*0190*/  STG.E desc[UR6][R12.64+0xc], R19 ;  /* 0x00000c130c007986 */ /* 0x0011e8000c101906 */
[----:B------:R-:W5:Y:S04]  /*01a0*/  LDG.E R0, desc[UR6][R8.64+0x10] ;  /* 0x0000100608007981 */ /* 0x000f68000c1e1900 */
[----:B--2---:R-:W5:Y:S02]  /*01b0*/  LDG.E R15, desc[UR6][R10.64+0x10] ;  /* 0x000010060a0f7981 */ /* 0x004f64000c1e1900 */
[----:B-----5:R-:W-:-:S05]  /*01c0*/  IADD3.X R15, P0, PT, R0, ~R15, RZ, P0, !PT ;  /* 0x8000000f000f7210 */ /* 0x020fca000071e4ff */
[----:B------:R0:W-:Y:S04]  /*01d0*/  STG.E desc[UR6][R12.64+0x10], R15 ;  /* 0x0000100f0c007986 */ /* 0x0001e8000c101906 */
[----:B------:R-:W2:Y:S04]  /*01e0*/  LDG.E R0, desc[UR6][R8.64+0x14] ;  /* 0x0000140608007981 */ /* 0x000ea8000c1e1900 */
[----:B----4-:R-:W2:Y:S02]  /*01f0*/  LDG.E R17, desc[UR6][R10.64+0x14] ;  /* 0x000014060a117981 */ /* 0x010ea4000c1e1900 */
[----:B--2---:R-:W-:-:S05]  /*0200*/  IADD3.X R17, P0, PT, R0, ~R17, RZ, P0, !PT ;  /* 0x8000001100117210 */ /* 0x004fca000071e4ff */
[----:B------:R0:W-:Y:S04]  /*0210*/  STG.E desc[UR6][R12.64+0x14], R17 ;  /* 0x000014110c007986 */ /* 0x0001e8000c101906 */
[----:B------:R-:W2:Y:S04]  /*0220*/  LDG.E R0, desc[UR6][R8.64+0x18] ;  /* 0x0000180608007981 */ /* 0x000ea8000c1e1900 */
[----:B------:R-:W2:Y:S01]  /*0230*/  LDG.E R21, desc[UR6][R10.64+0x18] ;  /* 0x000018060a157981 */ /* 0x000ea2000c1e1900 */
[----:B------:R-:W-:Y:S01]  /*0240*/  UMOV UR5, 0x6 ;  /* 0x0000000600057882 */ /* 0x000fe20000000000 */
[----:B------:R-:W-:Y:S01]  /*0250*/  UMOV UR8, 0x18 ;  /* 0x0000001800087882 */ /* 0x000fe20000000000 */
[----:B------:R-:W-:Y:S01]  /*0260*/  UMOV UR4, URZ ;  /* 0x000000ff00047c82 */ /* 0x000fe20008000000 */
[----:B--2---:R-:W-:-:S05]  /*0270*/  IADD3.X R21, P0, PT, R0, ~R21, RZ, P0, !PT ;  /* 0x8000001500157210 */ /* 0x004fca000071e4ff */
[----:B-1-3--:R0:W-:Y:S08]  /*0280*/  STG.E desc[UR6][R12.64+0x18], R21 ;  /* 0x000018150c007986 */ /* 0x00a1f0000c101906 */
.L_x_0:
[----:B------:R-:W-:Y:S02]  /*0290*/  UIADD3 UR9, UP0, UP1, UR8, 0x4, UR18 ;  /* 0x0000000408097890 */ /* 0x000fe4000f91e012 */
[----:B------:R-:W-:Y:S02]  /*02a0*/  UIADD3 UR11, UP2, UP3, UR8, 0x4, UR14 ;  /* 0x00000004080b7890 */ /* 0x000fe4000fb5e00e */
[----:B------:R-:W-:Y:S02]  /*02b0*/  UIADD3.X UR10, UPT, UPT, UR4, UR19, URZ, UP0, UP1 ;  /* 0x00000013040a7290 */ /* 0x000fe400087e24ff */
[----:B------:R-:W-:Y:S01]  /*02c0*/  UIADD3.X UR12, UPT, UPT, UR4, UR15, URZ, UP2, UP3 ;  /* 0x0000000f040c7290 */ /* 0x000fe200097e64ff */
[----:B0-----:R-:W-:Y:S02]  /*02d0*/  IMAD.U32 R12, RZ, RZ, UR9 ;  /* 0x00000009ff0c7e24 */ /* 0x001fe4000f8e00ff */
[----:B------:R-:W-:Y:S02]  /*02e0*/  IMAD.U32 R10, RZ, RZ, UR11 ;  /* 0x0000000bff0a7e24 */ /* 0x000fe4000f8e00ff */
[----:B------:R-:W-:-:S02]  /*02f0*/  IMAD.U32 R13, RZ, RZ, UR10 ;  /* 0x0000000aff0d7e24 */ /* 0x000fc4000f8e00ff */
[----:B------:R-:W-:-:S03]  /*0300*/  IMAD.U32 R11, RZ, RZ, UR12 ;  /* 0x0000000cff0b7e24 */ /* 0x000fc6000f8e00ff */
[----:B--2---:R-:W2:Y:S04]  /*0310*/  LDG.E R0, desc[UR6][R12.64] ;  /* 0x000000060c007981 */ /* 0x004ea8000c1e1900 */
[----:B------:R-:W2:Y:S01]  /*0320*/  LDG.E R15, desc[UR6][R10.64] ;  /* 0x000000060a0f7981 */ /* 0x000ea2000c1e1900 */
[----:B------:R-:W-:-:S04]  /*0330*/  UIADD3 UR9, UP0, UPT, UR8, UR16, URZ ;  /* 0x0000001008097290 */ /* 0x000fc8000ff1e0ff */
[----:B------:R-:W-:Y:S02]  /*0340*/  UIADD3.X UR10, UPT, UPT, UR4, UR17, URZ, UP0, !UPT ;  /* 0x00000011040a7290 */ /* 0x000fe400087fe4ff */
[----:B------:R-:W-:-:S04]  /*0350*/  IMAD.U32 R8, RZ, RZ, UR9 ;  /* 0x00000009ff087e24 */ /* 0x000fc8000f8e00ff */
[----:B------:R-:W-:Y:S01]  /*0360*/  IMAD.U32 R9, RZ, RZ, UR10 ;  /* 0x0000000aff097e24 */ /* 0x000fe2000f8e00ff */
[----:B--2---:R-:W-:-:S05]  /*0370*/  IADD3.X R15, P0, PT, R0, ~R15, RZ, P0, !PT ;  /* 0x8000000f000f7210 */ /* 0x004fca000071e4ff */
[----:B------:R0:W-:Y:S04]  /*0380*/  STG.E desc[UR6][R8.64+0x4], R15 ;  /* 0x0000040f08007986 */ /* 0x0001e8000c101906 */
[----:B------:R-:W2:Y:S04]  /*0390*/  LDG.E R0, desc[UR6][R12.64+0x4] ;  /* 0x000004060c007981 */ /* 0x000ea8000c1e1900 */
[----:B------:R-:W2:Y:S02]  /*03a0*/  LDG.E R17, desc[UR6][R10.64+0x4] ;  /* 0x000004060a117981 */ /* 0x000ea4000c1e1900 */
[----:B--2---:R-:W-:-:S05]  /*03b0*/  IADD3.X R17, P0, PT, R0, ~R17, RZ, P0, !PT ;  /* 0x8000001100117210 */ /* 0x004fca000071e4ff */
[----:B------:R1:W-:Y:S04]  /*03c0*/  STG.E desc[UR6][R8.64+0x8], R17 ;  /* 0x0000081108007986 */ /* 0x0003e8000c101906 */
[----:B------:R-:W2:Y:S04]  /*03d0*/  LDG.E R0, desc[UR6][R12.64+0x8] ;  /* 0x000008060c007981 */ /* 0x000ea8000c1e1900 */
[----:B------:R-:W2:Y:S02]  /*03e0*/  LDG.E R19, desc[UR6][R10.64+0x8] ;  /* 0x000008060a137981 */ /* 0x000ea4000c1e1900 */
[----:B--2---:R-:W-:-:S05]  /*03f0*/  IADD3.X R19, P0, PT, R0, ~R19, RZ, P0, !PT ;  /* 0x8000001300137210 */ /* 0x004fca000071e4ff */
[----:B------:R2:W-:Y:S04]  /*0400*/  STG.E desc[UR6][R8.64+0xc], R19 ;  /* 0x00000c1308007986 */ /* 0x0005e8000c101906 */
[----:B------:R-:W3:Y:S04]  /*0410*/  LDG.E R0, desc[UR6][R12.64+0xc] ;  /* 0x00000c060c007981 */ /* 0x000ee8000c1e1900 */
[----:B------:R-:W3:Y:S02]  /*0420*/  LDG.E R21, desc[UR6][R10.64+0xc] ;  /* 0x00000c060a157981 */ /* 0x000ee4000c1e1900 */
[----:B---3--:R-:W-:-:S05]  /*0430*/  IADD3.X R21, P0, PT, R0, ~R21, RZ, P0, !PT ;  /* 0x8000001500157210 */ /* 0x008fca000071e4ff */
[----:B------:R3:W-:Y:S04]  /*0440*/  STG.E desc[UR6][R8.64+0x10], R21 ;  /* 0x0000101508007986 */ /* 0x0007e8000c101906 */
[----:B------:R-:W4:Y:S04]  /*0450*/  LDG.E R0, desc[UR6][R12.64+0x10] ;  /* 0x000010060c007981 */ /* 0x000f28000c1e1900 */
[----:B0-----:R-:W4:Y:S02]  /*0460*/  LDG.E R15, desc[UR6][R10.64+0x10] ;  /* 0x000010060a0f7981 */ /* 0x001f24000c1e1900 */
[----:B----4-:R-:W-:-:S05]  /*0470*/  IADD3.X R15, P0, PT, R0, ~R15, RZ, P0, !PT ;  /* 0x8000000f000f7210 */ /* 0x010fca000071e4ff */
[----:B------:R0:W-:Y:S04]  /*0480*/  STG.E desc[UR6][R8.64+0x14], R15 ;  /* 0x0000140f08007986 */ /* 0x0001e8000c101906 */
[----:B------:R-:W4:Y:S04]  /*0490*/  LDG.E R0, desc[UR6][R12.64+0x14] ;  /* 0x000014060c007981 */ /* 0x000f28000c1e1900 */
[----:B-1----:R-:W4:Y:S02]  /*04a0*/  LDG.E R17, desc[UR6][R10.64+0x14] ;  /* 0x000014060a117981 */ /* 0x002f24000c1e1900 */
[----:B----4-:R-:W-:-:S05]  /*04b0*/  IADD3.X R17, P0, PT, R0, ~R17, RZ, P0, !PT ;  /* 0x8000001100117210 */ /* 0x010fca000071e4ff */
[----:B------:R1:W-:Y:S04]  /*04c0*/  STG.E desc[UR6][R8.64+0x18], R17 ;  /* 0x0000181108007986 */ /* 0x0003e8000c101906 */
[----:B------:R-:W4:Y:S04]  /*04d0*/  LDG.E R0, desc[UR6][R12.64+0x18] ;  /* 0x000018060c007981 */ /* 0x000f28000c1e1900 */
[----:B--2---:R-:W4:Y:S02]  /*04e0*/  LDG.E R19, desc[UR6][R10.64+0x18] ;  /* 0x000018060a137981 */ /* 0x004f24000c1e1900 */
[----:B----4-:R-:W-:-:S05]  /*04f0*/  IADD3.X R19, P0, PT, R0, ~R19, RZ, P0, !PT ;  /* 0x8000001300137210 */ /* 0x010fca000071e4ff */
[----:B------:R2:W-:Y:S04]  /*0500*/  STG.E desc[UR6][R8.64+0x1c], R19 ;  /* 0x00001c1308007986 */ /* 0x0005e8000c101906 */
[----:B------:R-:W4:Y:S04]  /*0510*/  LDG.E R0, desc[UR6][R12.64+0x1c] ;  /* 0x00001c060c007981 */ /* 0x000f28000c1e1900 */
[----:B---3--:R-:W4:Y:S02]  /*0520*/  LDG.E R21, desc[UR6][R10.64+0x1c] ;  /* 0x00001c060a157981 */ /* 0x008f24000c1e1900 */
[----:B----4-:R-:W-:-:S05]  /*0530*/  IADD3.X R21, P0, PT, R0, ~R21, RZ, P0, !PT ;  /* 0x8000001500157210 */ /* 0x010fca000071e4ff */
        /* <DEDUP_REMOVED lines=40> */
[----:B------:R-:W-:Y:S04]  /*07c0*/  STG.E desc[UR6][R8.64+0x48], R17 ;  /* 0x0000481108007986 */ /* 0x000fe8000c101906 */
[----:B------:R-:W4:Y:S04]  /*07d0*/  LDG.E R0, desc[UR6][R12.64+0x48] ;  /* 0x000048060c007981 */ /* 0x000f28000c1e1900 */
[----:B--2---:R-:W4:Y:S02]  /*07e0*/  LDG.E R19, desc[UR6][R10.64+0x48] ;  /* 0x000048060a137981 */ /* 0x004f24000c1e1900 */
[----:B----4-:R-:W-:-:S05]  /*07f0*/  IADD3.X R19, P0, PT, R0, ~R19, RZ, P0, !PT ;  /* 0x8000001300137210 */ /* 0x010fca000071e4ff */
[----:B------:R1:W-:Y:S04]  /*0800*/  STG.E desc[UR6][R8.64+0x4c], R19 ;  /* 0x00004c1308007986 */ /* 0x0003e8000c101906 */
[----:B------:R-:W2:Y:S04]  /*0810*/  LDG.E R0, desc[UR6][R12.64+0x4c] ;  /* 0x00004c060c007981 */ /* 0x000ea8000c1e1900 */
[----:B---3--:R-:W2:Y:S02]  /*0820*/  LDG.E R21, desc[UR6][R10.64+0x4c] ;  /* 0x00004c060a157981 */ /* 0x008ea4000c1e1900 */
[----:B--2---:R-:W-:-:S05]  /*0830*/  IADD3.X R21, P0, PT, R0, ~R21, RZ, P0, !PT ;  /* 0x8000001500157210 */ /* 0x004fca000071e4ff */
[----:B------:R2:W-:Y:S04]  /*0840*/  STG.E desc[UR6][R8.64+0x50], R21 ;  /* 0x0000501508007986 */ /* 0x0005e8000c101906 */
[----:B------:R-:W3:Y:S04]  /*0850*/  LDG.E R0, desc[UR6][R12.64+0x50] ;  /* 0x000050060c007981 */ /* 0x000ee8000c1e1900 */
[----:B0-----:R-:W3:Y:S02]  /*0860*/  LDG.E R15, desc[UR6][R10.64+0x50] ;  /* 0x000050060a0f7981 */ /* 0x001ee4000c1e1900 */
[----:B---3--:R-:W-:-:S05]  /*0870*/  IADD3.X R23, P0, PT, R0, ~R15, RZ, P0, !PT ;  /* 0x8000000f00177210 */ /* 0x008fca000071e4ff */
[----:B------:R2:W-:Y:S04]  /*0880*/  STG.E desc[UR6][R8.64+0x54], R23 ;  /* 0x0000541708007986 */ /* 0x0005e8000c101906 */
[----:B------:R-:W1:Y:S04]  /*0890*/  LDG.E R0, desc[UR6][R12.64+0x54] ;  /* 0x000054060c007981 */ /* 0x000e68000c1e1900 */
[----:B------:R-:W1:Y:S02]  /*08a0*/  LDG.E R15, desc[UR6][R10.64+0x54] ;  /* 0x000054060a0f7981 */ /* 0x000e64000c1e1900 */
[----:B-1----:R-:W-:-:S05]  /*08b0*/  IADD3.X R19, P0, PT, R0, ~R15, RZ, P0, !PT ;  /* 0x8000000f00137210 */ /* 0x002fca000071e4ff */
[----:B------:R2:W-:Y:S04]  /*08c0*/  STG.E desc[UR6][R8.64+0x58], R19 ;  /* 0x0000581308007986 */ /* 0x0005e8000c101906 */
[----:B------:R-:W3:Y:S04]  /*08d0*/  LDG.E R0, desc[UR6][R12.64+0x58] ;  /* 0x000058060c007981 */ /* 0x000ee8000c1e1900 */
[----:B------:R-:W3:Y:S02]  /*08e0*/  LDG.E R15, desc[UR6][R10.64+0x58] ;  /* 0x000058060a0f7981 */ /* 0x000ee4000c1e1900 */
[----:B---3--:R-:W-:-:S05]  /*08f0*/  IADD3.X R15, P0, PT, R0, ~R15, RZ, P0, !PT ;  /* 0x8000000f000f7210 */ /* 0x008fca000071e4ff */
[----:B------:R2:W-:Y:S04]  /*0900*/  STG.E desc[UR6][R8.64+0x5c], R15 ;  /* 0x00005c0f08007986 */ /* 0x0005e8000c101906 */
[----:B------:R-:W3:Y:S04]  /*0910*/  LDG.E R0, desc[UR6][R12.64+0x5c] ;  /* 0x00005c060c007981 */ /* 0x000ee8000c1e1900 */
[----:B------:R-:W3:Y:S01]  /*0920*/  LDG.E R17, desc[UR6][R10.64+0x5c] ;  /* 0x00005c060a117981 */ /* 0x000ee2000c1e1900 */
[----:B------:R-:W-:Y:S02]  /*0930*/  UIADD3 UR8, UP0, UPT, UR8, 0x60, URZ ;  /* 0x0000006008087890 */ /* 0x000fe4000ff1e0ff */
[----:B------:R-:W-:-:S02]  /*0940*/  UIADD3 UR5, UPT, UPT, UR5, 0x18, URZ ;  /* 0x0000001805057890 */ /* 0x000fc4000fffe0ff */
[----:B------:R-:W-:Y:S02]  /*0950*/  UIADD3.X UR4, UPT, UPT, URZ, UR4, URZ, UP0, !UPT ;  /* 0x00000004ff047290 */ /* 0x000fe400087fe4ff */
[----:B------:R-:W-:Y:S01]  /*0960*/  UISETP.NE.AND UP0, UPT, UR5, 0x7e, UPT ;  /* 0x0000007e0500788c */ /* 0x000fe2000bf05270 */
[----:B---3--:R-:W-:-:S05]  /*0970*/  IADD3.X R17, P0, PT, R0, ~R17, RZ, P0, !PT ;  /* 0x8000001100117210 */ /* 0x008fca000071e4ff */
[----:B------:R2:W-:Y:S03]  /*0980*/  STG.E desc[UR6][R8.64+0x60], R17 ;  /* 0x0000601108007986 */ /* 0x0005e6000c101906 */
[----:B------:R-:W-:Y:S05]  /*0990*/  BRA.U UP0, `(.L_x_0) ;  /* 0xfffffff9003c7547 */ /* 0x000fea000b83ffff */
[----:B------:R-:W2:Y:S04]  /*09a0*/  LDG.E R2, desc[UR6][R2.64+0x1fc] ;  /* 0x0001fc0602027981 */ /* 0x000ea8000c1e1900 */
[----:B------:R-:W2:Y:S01]  /*09b0*/  LDG.E R5, desc[UR6][R4.64+0x1fc] ;  /* 0x0001fc0604057981 */ /* 0x000ea2000c1e1900 */
[----:B------:R-:W-:Y:S02]  /*09c0*/  IMAD.MOV.U32 R11, RZ, RZ, 0x80 ;  /* 0x00000080ff0b7424 */ /* 0x000fe400078e00ff */
[----:B--2---:R-:W-:-:S05]  /*09d0*/  IMAD.X R9, R2, 0x1, ~R5, P0 ;  /* 0x0000000102097824 */ /* 0x004fca00000e0e05 */
[----:B------:R-:W-:Y:S01]  /*09e0*/  ISETP.NE.AND P0, PT, R9, RZ, PT ;  /* 0x000000ff0900720c */ /* 0x000fe20003f05270 */
[----:B------:R0:W-:-:S12]  /*09f0*/  STG.E desc[UR6][R6.64+0x1fc], R9 ;  /* 0x0001fc0906007986 */ /* 0x0001d8000c101906 */
[----:B0-----:R-:W-:Y:S05]  /*0a00*/  @P0 BRA `(.L_x_1) ;  /* 0x0000001c00ec0947 */ /* 0x001fea0003800000 */
[----:B------:R-:W2:Y:S01]  /*0a10*/  LDG.E R0, desc[UR6][R6.64+0x1f8] ;  /* 0x0001f80606007981 */ /* 0x000ea2000c1e1900 */
[----:B------:R-:W-:Y:S01]  /*0a20*/  IMAD.MOV.U32 R11, RZ, RZ, 0x7f ;  /* 0x0000007fff0b7424 */ /* 0x000fe200078e00ff */
[----:B--2---:R-:W-:-:S13]  /*0a30*/  ISETP.NE.AND P0, PT, R0, RZ, PT ;  /* 0x000000ff0000720c */ /* 0x004fda0003f05270 */
[----:B------:R-:W-:Y:S05]  /*0a40*/  @P0 BRA `(.L_x_1) ;  /* 0x0000001c00dc0947 */ /* 0x000fea0003800000 */
        /* <DEDUP_REMOVED lines=500> */
[----:B------:R-:W2:Y:S02]  /*2990*/  LDG.E R0, desc[UR6][R6.64] ;  /* 0x0000000606007981 */ /* 0x000ea4000c1e1900 */
[----:B--2---:R-:W-:-:S04]  /*29a0*/  ISETP.NE.AND P0, PT, R0, RZ, PT ;  /* 0x000000ff0000720c */ /* 0x004fc80003f05270 */
[----:B------:R-:W-:-:S09]  /*29b0*/  SEL R11, RZ, 0x1, !P0 ;  /* 0x00000001ff0b7807 */ /* 0x000fd20004000000 */
.L_x_1:
[----:B------:R-:W-:Y:S01]  /*29c0*/  STG.E desc[UR6][R6.64+0x200], R11 ;  /* 0x0002000b06007986 */ /* 0x000fe2000c101906 */
[----:B------:R-:W-:Y:S05]  /*29d0*/  EXIT ;  /* 0x000000000000794d */ /* 0x000fea0003800000 */
.L_x_2:
[----:B------:R-:W-:-:S00]  /*29e0*/  BRA `(.L_x_2) ;  /* 0xfffffffc00fc7947 */ /* 0x000fc0000383ffff */
[----:B------:R-:W-:-:S00]  /*29f0*/  NOP ;  /* 0x0000000000007918 */ /* 0x000fc00000000000 */
        /* <DEDUP_REMOVED lines=8> */
.L_x_6:


//--------------------- .text._Z3addP9Integer4KS0_S0_ --------------------------
	.section	.text._Z3addP9Integer4KS0_S0_,"ax",@progbits
	.align	128
        .global         _Z3addP9Integer4KS0_S0_
        .type           _Z3addP9Integer4KS0_S0_,@function
        .size           _Z3addP9Integer4KS0_S0_,(.L_x_7 - _Z3addP9Integer4KS0_S0_)
        .other          _Z3addP9Integer4KS0_S0_,@"STO_CUDA_ENTRY STV_DEFAULT"
_Z3addP9Integer4KS0_S0_:
.text._Z3addP9Integer4KS0_S0_:
        /* <DEDUP_REMOVED lines=11> */
[----:B----4-:R-:W-:-:S05]  /*00b0*/  IADD3 R13, P0, PT, R0, R13, RZ ;  /* 0x0000000d000d7210 */ /* 0x010fca0007f1e0ff */
[----:B0-----:R0:W-:Y:S04]  /*00c0*/  STG.E desc[UR6][R6.64], R13 ;  /* 0x0000000d06007986 */ /* 0x0011e8000c101906 */
[----:B--2---:R-:W2:Y:S04]  /*00d0*/  LDG.E R0, desc[UR6][R8.64+0x4] ;  /* 0x0000040608007981 */ /* 0x004ea8000c1e1900 */
[----:B-----5:R-:W2:Y:S02]  /*00e0*/  LDG.E R15, desc[UR6][R10.64+0x4] ;  /* 0x000004060a0f7981 */ /* 0x020ea4000c1e1900 */
[----:B--2---:R-:W-:-:S05]  /*00f0*/  IADD3.X R15, P0, PT, R0, R15, RZ, P0, !PT ;  /* 0x0000000f000f7210 */ /* 0x004fca000071e4ff */
[----:B------:R2:W-:Y:S04]  /*0100*/  STG.E desc[UR6][R6.64+0x4], R15 ;  /* 0x0000040f06007986 */ /* 0x0005e8000c101906 */
[----:B------:R-:W4:Y:S04]  /*0110*/  LDG.E R0, desc[UR6][R8.64+0x8] ;  /* 0x0000080608007981 */ /* 0x000f28000c1e1900 */
[----:B------:R-:W4:Y:S01]  /*0120*/  LDG.E R17, desc[UR6][R10.64+0x8] ;  /* 0x000008060a117981 */ /* 0x000f22000c1e1900 */
[----:B0-----:R-:W0:Y:S01]  /*0130*/  LDC.64 R12, c[0x0][0x380] ;  /* 0x0000e000ff0c7b82 */ /* 0x001e220000000a00 */
[----:B----4-:R-:W-:-:S05]  /*0140*/  IADD3.X R17, P0, PT, R0, R17, RZ, P0, !PT ;  /* 0x0000001100117210 */ /* 0x010fca000071e4ff */
[----:B------:R4:W-:Y:S04]  /*0150*/  STG.E desc[UR6][R6.64+0x8], R17 ;  /* 0x0000081106007986 */ /* 0x0009e8000c101906 */
[----:B------:R-:W5:Y:S04]  /*0160*/  LDG.E R0, desc[UR6][R8.64+0xc] ;  /* 0x00000c0608007981 */ /* 0x000f68000c1e1900 */
[----:B------:R-:W5:Y:S02]  /*0170*/  LDG.E R19, desc[UR6][R10.64+0xc] ;  /* 0x00000c060a137981 */ /* 0x000f64000c1e1900 */
[----:B-----5:R-:W-:-:S05]  /*0180*/  IADD3.X R19, P0, PT, R0, R19, RZ, P0, !PT ;  /* 0x0000001300137210 */ /* 0x020fca000071e4ff */
[----:B0-----:R0:W-:Y:S04]  /*0190*/  STG.E desc[UR6][R12.64+0xc], R19 ;  /* 0x00000c130c007986 */ /* 0x0011e8000c101906 */
[----:B------:R-:W5:Y:S04]  /*01a0*/  LDG.E R0, desc[UR6][R8.64+0x10] ;  /* 0x0000100608007981 */ /* 0x000f68000c1e1900 */
[----:B--2---:R-:W5:Y:S02]  /*01b0*/  LDG.E R15, desc[UR6][R10.64+0x10] ;  /* 0x000010060a0f7981 */ /* 0x004f64000c1e1900 */
[----:B-----5:R-:W-:-:S05]  /*01c0*/  IADD3.X R15, P0, PT, R0, R15, RZ, P0, !PT ;  /* 0x0000000f000f7210 */ /* 0x020fca000071e4ff */
[----:B------:R0:W-:Y:S04]  /*01d0*/  STG.E desc[UR6][R12.64+0x10], R15 ;  /* 0x0000100f0c007986 */ /* 0x0001e8000c101906 */
[----:B------:R-:W2:Y:S04]  /*01e0*/  LDG.E R0, desc[UR6][R8.64+0x14] ;  /* 0x0000140608007981 */ /* 0x000ea8000c1e1900 */
[----:B----4-:R-:W2:Y:S02]  /*01f0*/  LDG.E R17, desc[UR6][R10.64+0x14] ;  /* 0x000014060a117981 */ /* 0x010ea4000c1e1900 */
[----:B--2---:R-:W-:-:S05]  /*0200*/  IADD3.X R17, P0, PT, R0, R17, RZ, P0, !PT ;  /* 0x0000001100117210 */ /* 0x004fca000071e4ff */
[----:B------:R0:W-:Y:S04]  /*0210*/  STG.E desc[UR6][R12.64+0x14], R17 ;  /* 0x000014110c007986 */ /* 0x0001e8000c101906 */
[----:B------:R-:W2:Y:S04]  /*0220*/  LDG.E R0, desc[UR6][R8.64+0x18] ;  /* 0x0000180608007981 */ /* 0x000ea8000c1e1900 */
[----:B------:R-:W2:Y:S01]  /*0230*/  LDG.E R21, desc[UR6][R10.64+0x18] ;  /* 0x000018060a157981 */ /* 0x000ea2000c1e1900 */
[----:B------:R-:W-:Y:S01]  /*0240*/  UMOV UR5, 0x6 ;  /* 0x0000000600057882 */ /* 0x000fe20000000000 */
[----:B------:R-:W-:Y:S01]  /*0250*/  UMOV UR8, 0x18 ;  /* 0x0000001800087882 */ /* 0x000fe20000000000 */
[----:B------:R-:W-:Y:S01]  /*0260*/  UMOV UR4, URZ ;  /* 0x000000ff00047c82 */ /* 0x000fe20008000000 */
[----:B--2---:R-:W-:-:S05]  /*0270*/  IADD3.X R21, P0, PT, R0, R21, RZ, P0, !PT ;  /* 0x0000001500157210 */ /* 0x004fca000071e4ff */
[----:B-1-3--:R0:W-:Y:S08]  /*0280*/  STG.E desc[UR6][R12.64+0x18], R21 ;  /* 0x000018150c007986 */ /* 0x00a1f0000c101906 */
.L_x_3:
        /* <DEDUP_REMOVED lines=14> */
[----:B--2---:R-:W-:-:S05]  /*0370*/  IADD3.X R15, P0, PT, R0, R15, RZ, P0, !PT ;  /* 0x0000000f000f7210 */ /* 0x004fca000071e4ff */
[----:B------:R0:W-:Y:S04]  /*0380*/  STG.E desc[UR6][R8.64+0x4], R15 ;  /* 0x0000040f08007986 */ /* 0x0001e8000c101906 */
[----:B------:R-:W2:Y:S04]  /*0390*/  LDG.E R0, desc[UR6][R12.64+0x4] ;  /* 0x000004060c007981 */ /* 0x000ea8000c1e1900 */
[----:B------:R-:W2:Y:S02]  /*03a0*/  LDG.E R17, desc[UR6][R10.64+0x4] ;  /* 0x000004060a117981 */ /* 0x000ea4000c1e1900 */
[----:B--2---:R-:W-:-:S05]  /*03b0*/  IADD3.X R17, P0, PT, R0, R17, RZ, P0, !PT ;  /* 0x0000001100117210 */ /* 0x004fca000071e4ff */
[----:B------:R1:W-:Y:S04]  /*03c0*/  STG.E desc[UR6][R8.64+0x8], R17 ;  /* 0x0000081108007986 */ /* 0x0003e8000c101906 */
[----:B------:R-:W2:Y:S04]  /*03d0*/  LDG.E R0, desc[UR6][R12.64+0x8] ;  /* 0x000008060c007981 */ /* 0x000ea8000c1e1900 */
[----:B------:R-:W2:Y:S02]  /*03e0*/  LDG.E R19, desc[UR6][R10.64+0x8] ;  /* 0x000008060a137981 */ /* 0x000ea4000c1e1900 */
[----:B--2---:R-:W-:-:S05]  /*03f0*/  IADD3.X R19, P0, PT, R0, R19, RZ, P0, !PT ;  /* 0x0000001300137210 */ /* 0x004fca000071e4ff */
[----:B------:R2:W-:Y:S04]  /*0400*/  STG.E desc[UR6][R8.64+0xc], R19 ;  /* 0x00000c1308007986 */ /* 0x0005e8000c101906 */
[----:B------:R-:W3:Y:S04]  /*0410*/  LDG.E R0, desc[UR6][R12.64+0xc] ;  /* 0x00000c060c007981 */ /* 0x000ee8000c1e1900 */
[----:B------:R-:W3:Y:S02]  /*0420*/  LDG.E R21, desc[UR6][R10.64+0xc] ;  /* 0x00000c060a157981 */ /* 0x000ee4000c1e1900 */
[----:B---3--:R-:W-:-:S05]  /*0430*/  IADD3.X R21, P0, PT, R0, R21, RZ, P0, !PT ;  /* 0x0000001500157210 */ /* 0x008fca000071e4ff */
[----:B------:R3:W-:Y:S04]  /*0440*/  STG.E desc[UR6][R8.64+0x10], R21 ;  /* 0x0000101508007986 */ /* 0x0007e8000c101906 */
[----:B------:R-:W4:Y:S04]  /*0450*/  LDG.E R0, desc[UR6][R12.64+0x10] ;  /* 0x000010060c007981 */ /* 0x000f28000c1e1900 */
[----:B0-----:R-:W4:Y:S02]  /*0460*/  LDG.E R15, desc[UR6][R10.64+0x10] ;  /* 0x000010060a0f7981 */ /* 0x001f24000c1e1900 */
[----:B----4-:R-:W-:-:S05]  /*0470*/  IADD3.X R15, P0, PT, R0, R15, RZ, P0, !PT ;  /* 0x0000000f000f7210 */ /* 0x010fca000071e4ff */
[----:B------:R0:W-:Y:S04]  /*0480*/  STG.E desc[UR6][R8.64+0x14], R15 ;  /* 0x0000140f08007986 */ /* 0x0001e8000c101906 */
[----:B------:R-:W4:Y:S04]  /*0490*/  LDG.E R0, desc[UR6][R12.64+0x14] ;  /* 0x000014060c007981 */ /* 0x000f28000c1e1900 */
[----:B-1----:R-:W4:Y:S02]  /*04a0*/  LDG.E R17, desc[UR6][R10.64+0x14] ;  /* 0x000014060a117981 */ /* 0x002f24000c1e1900 */
[----:B----4-:R-:W-:-:S05]  /*04b0*/  IADD3.X R17, P0, PT, R0, R17, RZ, P0, !PT ;  /* 0x0000001100117210 */ /* 0x010fca000071e4ff */
[----:B------:R1:W-:Y:S04]  /*04c0*/  STG.E desc[UR6][R8.64+0x18], R17 ;  /* 0x0000181108007986 */ /* 0x0003e8000c101906 */
[----:B------:R-:W4:Y:S04]  /*04d0*/  LDG.E R0, desc[UR6][R12.64+0x18] ;  /* 0x000018060c007981 */ /* 0x000f28000c1e1900 */
[----:B--2---:R-:W4:Y:S02]  /*04e0*/  LDG.E R19, desc[UR6][R10.64+0x18] ;  /* 0x000018060a137981 */ /* 0x004f24000c1e1900 */
[----:B----4-:R-:W-:-:S05]  /*04f0*/  IADD3.X R19, P0, PT, R0, R19, RZ, P0, !PT ;  /* 0x0000001300137210 */ /* 0x010fca000071e4ff */
[----:B------:R2:W-:Y:S04]  /*0500*/  STG.E desc[UR6][R8.64+0x1c], R19 ;  /* 0x00001c1308007986 */ /* 0x0005e8000c101906 */
[----:B------:R-:W4:Y:S04]  /*0510*/  LDG.E R0, desc[UR6][R12.64+0x1c] ;  /* 0x00001c060c007981 */ /* 0x000f28000c1e1900 */
[----:B---3--:R-:W4:Y:S02]  /*0520*/  LDG.E R21, desc[UR6][R10.64+0x1c] ;  /* 0x00001c060a157981 */ /* 0x008f24000c1e1900 */
[----:B----4-:R-:W-:-:S05]  /*0530*/  IADD3.X R21, P0, PT, R0, R21, RZ, P0, !PT ;  /* 0x0000001500157210 */ /* 0x010fca000071e4ff */
        /* <DEDUP_REMOVED lines=81> */
[----:B------:R-:W3:Y:S04]  /*0a50*/  LDG.E R0, desc[UR6][R12.64+0x70] ;  /* 0x000070060c007981 */ /* 0x000ee8000c1e1900 */
[----:B0-----:R-:W3:Y:S02]  /*0a60*/  LDG.E R15, desc[UR6][R10.64+0x70] ;  /* 0x000070060a0f7981 */ /* 0x001ee4000c1e1900 */
[----:B---3--:R-:W-:-:S05]  /*0a70*/  IADD3.X R15, P0, PT, R0, R15, RZ, P0, !PT ;  /* 0x0000000f000f7210 */ /* 0x008fca000071e4ff */
[----:B------:R2:W-:Y:S04]  /*0a80*/  STG.E desc[UR6][R8.64+0x74], R15 ;  /* 0x0000740f08007986 */ /* 0x0005e8000c101906 */
[----:B------:R-:W3:Y:S04]  /*0a90*/  LDG.E R0, desc[UR6][R12.64+0x74] ;  /* 0x000074060c007981 */ /* 0x000ee8000c1e1900 */
[----:B-1----:R-:W3:Y:S01]  /*0aa0*/  LDG.E R17, desc[UR6][R10.64+0x74] ;  /* 0x000074060a117981 */ /* 0x002ee2000c1e1900 */
[----:B------:R-:W-:Y:S02]  /*0ab0*/  UIADD3 UR8, UP0, UPT, UR8, 0x78, URZ ;  /* 0x0000007808087890 */ /* 0x000fe4000ff1e0ff */
[----:B------:R-:W-:-:S02]  /*0ac0*/  UIADD3 UR5, UPT, UPT, UR5, 0x1e, URZ ;  /* 0x0000001e05057890 */ /* 0x000fc4000fffe0ff */
[----:B------:R-:W-:Y:S02]  /*0ad0*/  UIADD3.X UR4, UPT, UPT, URZ, UR4, URZ, UP0, !UPT ;  /* 0x00000004ff047290 */ /* 0x000fe400087fe4ff */
[----:B------:R-:W-:Y:S01]  /*0ae0*/  UISETP.NE.AND UP0, UPT, UR5, 0x7e, UPT ;  /* 0x0000007e0500788c */ /* 0x000fe2000bf05270 */
[----:B---3--:R-:W-:-:S05]  /*0af0*/  IADD3.X R17, P0, PT, R0, R17, RZ, P0, !PT ;  /* 0x0000001100117210 */ /* 0x008fca000071e4ff */
[----:B------:R2:W-:Y:S03]  /*0b00*/  STG.E desc[UR6][R8.64+0x78], R17 ;  /* 0x0000781108007986 */ /* 0x0005e6000c101906 */
[----:B------:R-:W-:Y:S05]  /*0b10*/  BRA.U UP0, `(.L_x_3) ;  /* 0xfffffff500dc7547 */ /* 0x000fea000b83ffff */
[----:B------:R-:W2:Y:S04]  /*0b20*/  LDG.E R2, desc[UR6][R2.64+0x1fc] ;  /* 0x0001fc0602027981 */ /* 0x000ea8000c1e1900 */
[----:B------:R-:W2:Y:S01]  /*0b30*/  LDG.E R5, desc[UR6][R4.64+0x1fc] ;  /* 0x0001fc0604057981 */ /* 0x000ea2000c1e1900 */
[----:B------:R-:W-:Y:S02]  /*0b40*/  IMAD.MOV.U32 R11, RZ, RZ, 0x80 ;  /* 0x00000080ff0b7424 */ /* 0x000fe400078e00ff */
[----:B--2---:R-:W-:-:S05]  /*0b50*/  IMAD.X R9, R2, 0x1, R5, P0 ;  /* 0x0000000102097824 */ /* 0x004fca00000e0605 */
        /* <DEDUP_REMOVED lines=510> */
.L_x_4:
[----:B------:R-:W-:Y:S01]  /*2b40*/  STG.E desc[UR6][R6.64+0x200], R11 ;  /* 0x0002000b06007986 */ /* 0x000fe2000c101906 */
[----:B------:R-:W-:Y:S05]  /*2b50*/  EXIT ;  /* 0x000000000000794d */ /* 0x000fea0003800000 */
.L_x_5:
        /* <DEDUP_REMOVED lines=10> */
.L_x_7:


//--------------------- .nv.shared.reserved.0     --------------------------
	.section	.nv.shared.reserved.0,"aw",@nobits
	.weak		__nv_reservedSMEM_offset_0_alias
	.size		__nv_reservedSMEM_offset_0_alias, 0, 64
	.other		__nv_reservedSMEM_offset_0_alias,@"STO_CUDA_RESERVED_SHARED STV_DEFAULT"
__nv_reservedSMEM_offset_0_alias:
	.zero		0
	.zero		64


//--------------------- .nv.constant0._Z8subtractP9Integer4KS0_S0_ --------------------------
	.section	.nv.constant0._Z8subtractP9Integer4KS0_S0_,"a",@progbits
	.sectionflags	@""
	.align	4
.nv.constant0._Z8subtractP9Integer4KS0_S0_:
	.zero		920


//--------------------- .nv.constant0._Z3addP9Integer4KS0_S0_ --------------------------
	.section	.nv.constant0._Z3addP9Integer4KS0_S0_,"a",@progbits
	.sectionflags	@""
	.align	4
.nv.constant0._Z3addP9Integer4KS0_S0_:
	.zero		920


//--------------------- SYMBOLS --------------------------

	.type		.nv.reservedSmem.offset0,@object
	.size		.nv.reservedSmem.offset0,0x4
